//
// Generated by NVIDIA NVVM Compiler
//
// Compiler Build ID: CL-36424714
// Cuda compilation tools, release 13.0, V13.0.88
// Based on NVVM 20.0.0
//

.version 9.0
.target sm_100
.address_size 64

	// .globl	_Z15BlackScholesGPUP6float2S0_S0_S0_S0_ffi

.visible .entry _Z15BlackScholesGPUP6float2S0_S0_S0_S0_ffi(
	.param .u64 .ptr .align 1 _Z15BlackScholesGPUP6float2S0_S0_S0_S0_ffi_param_0,
	.param .u64 .ptr .align 1 _Z15BlackScholesGPUP6float2S0_S0_S0_S0_ffi_param_1,
	.param .u64 .ptr .align 1 _Z15BlackScholesGPUP6float2S0_S0_S0_S0_ffi_param_2,
	.param .u64 .ptr .align 1 _Z15BlackScholesGPUP6float2S0_S0_S0_S0_ffi_param_3,
	.param .u64 .ptr .align 1 _Z15BlackScholesGPUP6float2S0_S0_S0_S0_ffi_param_4,
	.param .f32 _Z15BlackScholesGPUP6float2S0_S0_S0_S0_ffi_param_5,
	.param .f32 _Z15BlackScholesGPUP6float2S0_S0_S0_S0_ffi_param_6,
	.param .u32 _Z15BlackScholesGPUP6float2S0_S0_S0_S0_ffi_param_7
)
{
	.reg .pred 	%p<12>;
	.reg .b32 	%r<29>;
	.reg .b32 	%f<209>;
	.reg .b64 	%rd<17>;

	ld.param.u64 	%rd1, [_Z15BlackScholesGPUP6float2S0_S0_S0_S0_ffi_param_0];
	ld.param.u64 	%rd2, [_Z15BlackScholesGPUP6float2S0_S0_S0_S0_ffi_param_1];
	ld.param.u64 	%rd3, [_Z15BlackScholesGPUP6float2S0_S0_S0_S0_ffi_param_2];
	ld.param.u64 	%rd4, [_Z15BlackScholesGPUP6float2S0_S0_S0_S0_ffi_param_3];
	ld.param.u64 	%rd5, [_Z15BlackScholesGPUP6float2S0_S0_S0_S0_ffi_param_4];
	ld.param.f32 	%f1, [_Z15BlackScholesGPUP6float2S0_S0_S0_S0_ffi_param_5];
	ld.param.f32 	%f2, [_Z15BlackScholesGPUP6float2S0_S0_S0_S0_ffi_param_6];
	ld.param.u32 	%r2, [_Z15BlackScholesGPUP6float2S0_S0_S0_S0_ffi_param_7];
	mov.u32 	%r3, %ntid.x;
	mov.u32 	%r4, %ctaid.x;
	mov.u32 	%r5, %tid.x;
	mad.lo.s32 	%r1, %r3, %r4, %r5;
	shr.u32 	%r6, %r2, 31;
	add.s32 	%r7, %r2, %r6;
	shr.s32 	%r8, %r7, 1;
	setp.ge.s32 	%p1, %r1, %r8;
	@%p1 bra 	$L__BB0_2;
	cvta.to.global.u64 	%rd6, %rd3;
	cvta.to.global.u64 	%rd7, %rd4;
	cvta.to.global.u64 	%rd8, %rd5;
	cvta.to.global.u64 	%rd9, %rd1;
	cvta.to.global.u64 	%rd10, %rd2;
	mul.wide.s32 	%rd11, %r1, 8;
	add.s64 	%rd12, %rd6, %rd11;
	ld.global.nc.v2.f32 	{%f3, %f4}, [%rd12];
	add.s64 	%rd13, %rd7, %rd11;
	ld.global.nc.v2.f32 	{%f5, %f6}, [%rd13];
	add.s64 	%rd14, %rd8, %rd11;
	ld.global.nc.v2.f32 	{%f7, %f8}, [%rd14];
	sqrt.rn.f32 	%f9, %f7;
	rcp.rn.f32 	%f10, %f9;
	rcp.rn.f32 	%f11, %f10;
	div.rn.f32 	%f12, %f3, %f5;
	setp.lt.f32 	%p2, %f12, 0f00800000;
	mul.f32 	%f13, %f12, 0f4B000000;
	selp.f32 	%f14, %f13, %f12, %p2;
	selp.f32 	%f15, 0fC1B80000, 0f00000000, %p2;
	mov.b32 	%r9, %f14;
	add.s32 	%r10, %r9, -1059760811;
	and.b32  	%r11, %r10, -8388608;
	sub.s32 	%r12, %r9, %r11;
	mov.b32 	%f16, %r12;
	cvt.rn.f32.s32 	%f17, %r11;
	fma.rn.f32 	%f18, %f17, 0f34000000, %f15;
	add.f32 	%f19, %f16, 0fBF800000;
	fma.rn.f32 	%f20, %f19, 0fBE055027, 0f3E1039F6;
	fma.rn.f32 	%f21, %f20, %f19, 0fBDF8CDCC;
	fma.rn.f32 	%f22, %f21, %f19, 0f3E0F2955;
	fma.rn.f32 	%f23, %f22, %f19, 0fBE2AD8B9;
	fma.rn.f32 	%f24, %f23, %f19, 0f3E4CED0B;
	fma.rn.f32 	%f25, %f24, %f19, 0fBE7FFF22;
	fma.rn.f32 	%f26, %f25, %f19, 0f3EAAAA78;
	fma.rn.f32 	%f27, %f26, %f19, 0fBF000000;
	mul.f32 	%f28, %f19, %f27;
	fma.rn.f32 	%f29, %f28, %f19, %f19;
	fma.rn.f32 	%f30, %f18, 0f3F317218, %f29;
	setp.gt.u32 	%p3, %r9, 2139095039;
	fma.rn.f32 	%f31, %f14, 0f7F800000, 0f7F800000;
	selp.f32 	%f32, %f31, %f30, %p3;
	setp.eq.f32 	%p4, %f14, 0f00000000;
	selp.f32 	%f33, 0fFF800000, %f32, %p4;
	mul.f32 	%f34, %f2, 0f3F000000;
	fma.rn.f32 	%f35, %f2, %f34, %f1;
	fma.rn.f32 	%f36, %f35, %f7, %f33;
	mul.f32 	%f37, %f2, %f11;
	div.rn.f32 	%f38, %f36, %f37;
	sub.f32 	%f39, %f38, %f37;
	abs.f32 	%f40, %f38;
	fma.rn.f32 	%f41, %f40, 0f3E6D3389, 0f3F800000;
	rcp.rn.f32 	%f42, %f41;
	mul.f32 	%f43, %f38, 0fBF000000;
	mul.f32 	%f44, %f38, %f43;
	fma.rn.f32 	%f45, %f44, 0f3BBB989D, 0f3F000000;
	cvt.sat.f32.f32 	%f46, %f45;
	mov.f32 	%f47, 0f4B400001;
	mov.f32 	%f48, 0f437C0000;
	fma.rm.f32 	%f49, %f46, %f48, %f47;
	add.f32 	%f50, %f49, 0fCB40007F;
	neg.f32 	%f51, %f50;
	fma.rn.f32 	%f52, %f44, 0f3FB8AA3B, %f51;
	fma.rn.f32 	%f53, %f44, 0f32A57060, %f52;
	mov.b32 	%r13, %f49;
	shl.b32 	%r14, %r13, 23;
	mov.b32 	%f54, %r14;
	ex2.approx.ftz.f32 	%f55, %f53;
	mul.f32 	%f56, %f55, %f54;
	mul.f32 	%f57, %f56, 0f3ECC422A;
	fma.rn.f32 	%f58, %f42, 0f3FAA466F, 0fBFE91EEA;
	fma.rn.f32 	%f59, %f42, %f58, 0f3FE40778;
	fma.rn.f32 	%f60, %f42, %f59, 0fBEB68F87;
	fma.rn.f32 	%f61, %f42, %f60, 0f3EA385FA;
	mul.f32 	%f62, %f42, %f61;
	mul.f32 	%f63, %f57, %f62;
	setp.gt.f32 	%p5, %f38, 0f00000000;
	mov.f32 	%f64, 0f3F800000;
	sub.f32 	%f65, %f64, %f63;
	selp.f32 	%f66, %f65, %f63, %p5;
	abs.f32 	%f67, %f39;
	fma.rn.f32 	%f68, %f67, 0f3E6D3389, 0f3F800000;
	rcp.rn.f32 	%f69, %f68;
	mul.f32 	%f70, %f39, 0fBF000000;
	mul.f32 	%f71, %f39, %f70;
	fma.rn.f32 	%f72, %f71, 0f3BBB989D, 0f3F000000;
	cvt.sat.f32.f32 	%f73, %f72;
	fma.rm.f32 	%f74, %f73, %f48, %f47;
	add.f32 	%f75, %f74, 0fCB40007F;
	neg.f32 	%f76, %f75;
	fma.rn.f32 	%f77, %f71, 0f3FB8AA3B, %f76;
	fma.rn.f32 	%f78, %f71, 0f32A57060, %f77;
	mov.b32 	%r15, %f74;
	shl.b32 	%r16, %r15, 23;
	mov.b32 	%f79, %r16;
	ex2.approx.ftz.f32 	%f80, %f78;
	mul.f32 	%f81, %f80, %f79;
	mul.f32 	%f82, %f81, 0f3ECC422A;
	fma.rn.f32 	%f83, %f69, 0f3FAA466F, 0fBFE91EEA;
	fma.rn.f32 	%f84, %f69, %f83, 0f3FE40778;
	fma.rn.f32 	%f85, %f69, %f84, 0fBEB68F87;
	fma.rn.f32 	%f86, %f69, %f85, 0f3EA385FA;
	mul.f32 	%f87, %f69, %f86;
	mul.f32 	%f88, %f82, %f87;
	setp.gt.f32 	%p6, %f39, 0f00000000;
	sub.f32 	%f89, %f64, %f88;
	selp.f32 	%f90, %f89, %f88, %p6;
	neg.f32 	%f91, %f1;
	mul.f32 	%f92, %f7, %f91;
	fma.rn.f32 	%f93, %f92, 0f3BBB989D, 0f3F000000;
	cvt.sat.f32.f32 	%f94, %f93;
	fma.rm.f32 	%f95, %f94, %f48, %f47;
	add.f32 	%f96, %f95, 0fCB40007F;
	neg.f32 	%f97, %f96;
	fma.rn.f32 	%f98, %f92, 0f3FB8AA3B, %f97;
	fma.rn.f32 	%f99, %f92, 0f32A57060, %f98;
	mov.b32 	%r17, %f95;
	shl.b32 	%r18, %r17, 23;
	mov.b32 	%f100, %r18;
	ex2.approx.ftz.f32 	%f101, %f99;
	mul.f32 	%f102, %f101, %f100;
	mul.f32 	%f103, %f3, %f66;
	mul.f32 	%f104, %f5, %f102;
	mul.f32 	%f105, %f104, %f90;
	sub.f32 	%f106, %f103, %f105;
	sub.f32 	%f107, %f64, %f90;
	mul.f32 	%f108, %f104, %f107;
	sub.f32 	%f109, %f64, %f66;
	mul.f32 	%f110, %f3, %f109;
	sub.f32 	%f111, %f108, %f110;
	sqrt.rn.f32 	%f112, %f8;
	rcp.rn.f32 	%f113, %f112;
	rcp.rn.f32 	%f114, %f113;
	div.rn.f32 	%f115, %f4, %f6;
	setp.lt.f32 	%p7, %f115, 0f00800000;
	mul.f32 	%f116, %f115, 0f4B000000;
	selp.f32 	%f117, %f116, %f115, %p7;
	selp.f32 	%f118, 0fC1B80000, 0f00000000, %p7;
	mov.b32 	%r19, %f117;
	add.s32 	%r20, %r19, -1059760811;
	and.b32  	%r21, %r20, -8388608;
	sub.s32 	%r22, %r19, %r21;
	mov.b32 	%f119, %r22;
	cvt.rn.f32.s32 	%f120, %r21;
	fma.rn.f32 	%f121, %f120, 0f34000000, %f118;
	add.f32 	%f122, %f119, 0fBF800000;
	fma.rn.f32 	%f123, %f122, 0fBE055027, 0f3E1039F6;
	fma.rn.f32 	%f124, %f123, %f122, 0fBDF8CDCC;
	fma.rn.f32 	%f125, %f124, %f122, 0f3E0F2955;
	fma.rn.f32 	%f126, %f125, %f122, 0fBE2AD8B9;
	fma.rn.f32 	%f127, %f126, %f122, 0f3E4CED0B;
	fma.rn.f32 	%f128, %f127, %f122, 0fBE7FFF22;
	fma.rn.f32 	%f129, %f128, %f122, 0f3EAAAA78;
	fma.rn.f32 	%f130, %f129, %f122, 0fBF000000;
	mul.f32 	%f131, %f122, %f130;
	fma.rn.f32 	%f132, %f131, %f122, %f122;
	fma.rn.f32 	%f133, %f121, 0f3F317218, %f132;
	setp.gt.u32 	%p8, %r19, 2139095039;
	fma.rn.f32 	%f134, %f117, 0f7F800000, 0f7F800000;
	selp.f32 	%f135, %f134, %f133, %p8;
	setp.eq.f32 	%p9, %f117, 0f00000000;
	selp.f32 	%f136, 0fFF800000, %f135, %p9;
	fma.rn.f32 	%f137, %f35, %f8, %f136;
	mul.f32 	%f138, %f2, %f114;
	div.rn.f32 	%f139, %f137, %f138;
	sub.f32 	%f140, %f139, %f138;
	abs.f32 	%f141, %f139;
	fma.rn.f32 	%f142, %f141, 0f3E6D3389, 0f3F800000;
	rcp.rn.f32 	%f143, %f142;
	mul.f32 	%f144, %f139, 0fBF000000;
	mul.f32 	%f145, %f139, %f144;
	fma.rn.f32 	%f146, %f145, 0f3BBB989D, 0f3F000000;
	cvt.sat.f32.f32 	%f147, %f146;
	fma.rm.f32 	%f148, %f147, %f48, %f47;
	add.f32 	%f149, %f148, 0fCB40007F;
	neg.f32 	%f150, %f149;
	fma.rn.f32 	%f151, %f145, 0f3FB8AA3B, %f150;
	fma.rn.f32 	%f152, %f145, 0f32A57060, %f151;
	mov.b32 	%r23, %f148;
	shl.b32 	%r24, %r23, 23;
	mov.b32 	%f153, %r24;
	ex2.approx.ftz.f32 	%f154, %f152;
	mul.f32 	%f155, %f154, %f153;
	mul.f32 	%f156, %f155, 0f3ECC422A;
	fma.rn.f32 	%f157, %f143, 0f3FAA466F, 0fBFE91EEA;
	fma.rn.f32 	%f158, %f143, %f157, 0f3FE40778;
	fma.rn.f32 	%f159, %f143, %f158, 0fBEB68F87;
	fma.rn.f32 	%f160, %f143, %f159, 0f3EA385FA;
	mul.f32 	%f161, %f143, %f160;
	mul.f32 	%f162, %f156, %f161;
	setp.gt.f32 	%p10, %f139, 0f00000000;
	sub.f32 	%f163, %f64, %f162;
	selp.f32 	%f164, %f163, %f162, %p10;
	abs.f32 	%f165, %f140;
	fma.rn.f32 	%f166, %f165, 0f3E6D3389, 0f3F800000;
	rcp.rn.f32 	%f167, %f166;
	mul.f32 	%f168, %f140, 0fBF000000;
	mul.f32 	%f169, %f140, %f168;
	fma.rn.f32 	%f170, %f169, 0f3BBB989D, 0f3F000000;
	cvt.sat.f32.f32 	%f171, %f170;
	fma.rm.f32 	%f172, %f171, %f48, %f47;
	add.f32 	%f173, %f172, 0fCB40007F;
	neg.f32 	%f174, %f173;
	fma.rn.f32 	%f175, %f169, 0f3FB8AA3B, %f174;
	fma.rn.f32 	%f176, %f169, 0f32A57060, %f175;
	mov.b32 	%r25, %f172;
	shl.b32 	%r26, %r25, 23;
	mov.b32 	%f177, %r26;
	ex2.approx.ftz.f32 	%f178, %f176;
	mul.f32 	%f179, %f178, %f177;
	mul.f32 	%f180, %f179, 0f3ECC422A;
	fma.rn.f32 	%f181, %f167, 0f3FAA466F, 0fBFE91EEA;
	fma.rn.f32 	%f182, %f167, %f181, 0f3FE40778;
	fma.rn.f32 	%f183, %f167, %f182, 0fBEB68F87;
	fma.rn.f32 	%f184, %f167, %f183, 0f3EA385FA;
	mul.f32 	%f185, %f167, %f184;
	mul.f32 	%f186, %f180, %f185;
	setp.gt.f32 	%p11, %f140, 0f00000000;
	sub.f32 	%f187, %f64, %f186;
	selp.f32 	%f188, %f187, %f186, %p11;
	mul.f32 	%f189, %f8, %f91;
	fma.rn.f32 	%f190, %f189, 0f3BBB989D, 0f3F000000;
	cvt.sat.f32.f32 	%f191, %f190;
	fma.rm.f32 	%f192, %f191, %f48, %f47;
	add.f32 	%f193, %f192, 0fCB40007F;
	neg.f32 	%f194, %f193;
	fma.rn.f32 	%f195, %f189, 0f3FB8AA3B, %f194;
	fma.rn.f32 	%f196, %f189, 0f32A57060, %f195;
	mov.b32 	%r27, %f192;
	shl.b32 	%r28, %r27, 23;
	mov.b32 	%f197, %r28;
	ex2.approx.ftz.f32 	%f198, %f196;
	mul.f32 	%f199, %f198, %f197;
	mul.f32 	%f200, %f4, %f164;
	mul.f32 	%f201, %f6, %f199;
	mul.f32 	%f202, %f201, %f188;
	sub.f32 	%f203, %f200, %f202;
	sub.f32 	%f204, %f64, %f188;
	mul.f32 	%f205, %f201, %f204;
	sub.f32 	%f206, %f64, %f164;
	mul.f32 	%f207, %f4, %f206;
	sub.f32 	%f208, %f205, %f207;
	add.s64 	%rd15, %rd9, %rd11;
	st.global.v2.f32 	[%rd15], {%f106, %f203};
	add.s64 	%rd16, %rd10, %rd11;
	st.global.v2.f32 	[%rd16], {%f111, %f208};
$L__BB0_2:
	ret;

}


// ===== COMPILED SASS (sm_100) =====

	.target	sm_100

	.elftype	@"ET_EXEC"


//--------------------- .note.nv.tkinfo           --------------------------
	.section	.note.nv.tkinfo,"",@"SHT_NOTE"
	.sectionflags	@"SHF_NOTE_NV_TKINFO"
	.tkinfo
        /*0018*/ 	.word	0x00000002
        /*0030*/ 	.string	""
        /*0030*/ 	.string	"ptxas"
        /*0030*/ 	.string	"Cuda compilation tools, release 13.0, V13.0.88"
        /*0030*/ 	.string	"Build cuda_13.0.r13.0/compiler.36424714_0"
        /*0030*/ 	.string	"-arch sm_100 -m 64 "



//--------------------- .note.nv.cuinfo           --------------------------
	.section	.note.nv.cuinfo,"",@"SHT_NOTE"
	.sectionflags	@"SHF_NOTE_NV_CUINFO"
        /*0018*/ 	.short	0x0002
        /*001a*/ 	.short	0x0064
        /*001c*/ 	.short	0x0082
	.zero		2


//--------------------- .nv.info                  --------------------------
	.section	.nv.info,"",@"SHT_CUDA_INFO"
	.align	4


	//----- nvinfo : EIATTR_REGCOUNT
	.align		4
        /*0000*/ 	.byte	0x04, 0x2f
        /*0002*/ 	.short	(.L_1 - .L_0)
	.align		4
.L_0:
        /*0004*/ 	.word	index@(_Z15BlackScholesGPUP6float2S0_S0_S0_S0_ffi)
        /*0008*/ 	.word	0x00000019


	//----- nvinfo : EIATTR_FRAME_SIZE
	.align		4
.L_1:
        /*000c*/ 	.byte	0x04, 0x11
        /*000e*/ 	.short	(.L_3 - .L_2)
	.align		4
.L_2:
        /*0010*/ 	.word	index@($__internal_2_$__cuda_sm3x_div_rn_noftz_f32_slowpath)
        /*0014*/ 	.word	0x00000000


	//----- nvinfo : EIATTR_FRAME_SIZE
	.align		4
.L_3:
        /*0018*/ 	.byte	0x04, 0x11
        /*001a*/ 	.short	(.L_5 - .L_4)
	.align		4
.L_4:
        /*001c*/ 	.word	index@($__internal_1_$__cuda_sm20_sqrt_rn_f32_slowpath)
        /*0020*/ 	.word	0x00000000


	//----- nvinfo : EIATTR_FRAME_SIZE
	.align		4
.L_5:
        /*0024*/ 	.byte	0x04, 0x11
        /*0026*/ 	.short	(.L_7 - .L_6)
	.align		4
.L_6:
        /*0028*/ 	.word	index@($__internal_0_$__cuda_sm20_rcp_rn_f32_slowpath)
        /*002c*/ 	.word	0x00000000


	//----- nvinfo : EIATTR_FRAME_SIZE
	.align		4
.L_7:
        /*0030*/ 	.byte	0x04, 0x11
        /*0032*/ 	.short	(.L_9 - .L_8)
	.align		4
.L_8:
        /*0034*/ 	.word	index@(_Z15BlackScholesGPUP6float2S0_S0_S0_S0_ffi)
        /*0038*/ 	.word	0x00000000


	//----- nvinfo : EIATTR_MIN_STACK_SIZE
	.align		4
.L_9:
        /*003c*/ 	.byte	0x04, 0x12
        /*003e*/ 	.short	(.L_11 - .L_10)
	.align		4
.L_10:
        /*0040*/ 	.word	index@(_Z15BlackScholesGPUP6float2S0_S0_S0_S0_ffi)
        /*0044*/ 	.word	0x00000000
.L_11:


//--------------------- .nv.compat                --------------------------
	.section	.nv.compat,"",@"SHT_CUDA_COMPAT_INFO"
	.align	4
        /*0000*/ 	.byte	0x02, 0x09, 0x00, 0x00, 0x02, 0x02, 0x01, 0x00, 0x02, 0x05, 0x05, 0x00, 0x03, 0x07, 0x01, 0x01
        /*0010*/ 	.byte	0x02, 0x03, 0x00, 0x00, 0x02, 0x06, 0x01, 0x00, 0x04, 0x0b, 0x08, 0x00, 0x01, 0x00, 0x00, 0x00
        /*0020*/ 	.byte	0x00, 0x00, 0x00, 0x00


//--------------------- .nv.info._Z15BlackScholesGPUP6float2S0_S0_S0_S0_ffi --------------------------
	.section	.nv.info._Z15BlackScholesGPUP6float2S0_S0_S0_S0_ffi,"",@"SHT_CUDA_INFO"
	.sectionflags	@""
	.align	4


	//----- nvinfo : EIATTR_CUDA_API_VERSION
	.align		4
        /*0000*/ 	.byte	0x04, 0x37
        /*0002*/ 	.short	(.L_13 - .L_12)
.L_12:
        /*0004*/ 	.word	0x00000082


	//----- nvinfo : EIATTR_KPARAM_INFO
	.align		4
.L_13:
        /*0008*/ 	.byte	0x04, 0x17
        /*000a*/ 	.short	(.L_15 - .L_14)
.L_14:
        /*000c*/ 	.word	0x00000000
        /*0010*/ 	.short	0x0007
        /*0012*/ 	.short	0x0030
        /*0014*/ 	.byte	0x00, 0xf0, 0x11, 0x00


	//----- nvinfo : EIATTR_KPARAM_INFO
	.align		4
.L_15:
        /*0018*/ 	.byte	0x04, 0x17
        /*001a*/ 	.short	(.L_17 - .L_16)
.L_16:
        /*001c*/ 	.word	0x00000000
        /*0020*/ 	.short	0x0006
        /*0022*/ 	.short	0x002c
        /*0024*/ 	.byte	0x00, 0xf0, 0x11, 0x00


	//----- nvinfo : EIATTR_KPARAM_INFO
	.align		4
.L_17:
        /*0028*/ 	.byte	0x04, 0x17
        /*002a*/ 	.short	(.L_19 - .L_18)
.L_18:
        /*002c*/ 	.word	0x00000000
        /*0030*/ 	.short	0x0005
        /*0032*/ 	.short	0x0028
        /*0034*/ 	.byte	0x00, 0xf0, 0x11, 0x00


	//----- nvinfo : EIATTR_KPARAM_INFO
	.align		4
.L_19:
        /*0038*/ 	.byte	0x04, 0x17
        /*003a*/ 	.short	(.L_21 - .L_20)
.L_20:
        /*003c*/ 	.word	0x00000000
        /*0040*/ 	.short	0x0004
        /*0042*/ 	.short	0x0020
        /*0044*/ 	.byte	0x00, 0xf5, 0x21, 0x00


	//----- nvinfo : EIATTR_KPARAM_INFO
	.align		4
.L_21:
        /*0048*/ 	.byte	0x04, 0x17
        /*004a*/ 	.short	(.L_23 - .L_22)
.L_22:
        /*004c*/ 	.word	0x00000000
        /*0050*/ 	.short	0x0003
        /*0052*/ 	.short	0x0018
        /*0054*/ 	.byte	0x00, 0xf5, 0x21, 0x00


	//----- nvinfo : EIATTR_KPARAM_INFO
	.align		4
.L_23:
        /*0058*/ 	.byte	0x04, 0x17
        /*005a*/ 	.short	(.L_25 - .L_24)
.L_24:
        /*005c*/ 	.word	0x00000000
        /*0060*/ 	.short	0x0002
        /*0062*/ 	.short	0x0010
        /*0064*/ 	.byte	0x00, 0xf5, 0x21, 0x00


	//----- nvinfo : EIATTR_KPARAM_INFO
	.align		4
.L_25:
        /*0068*/ 	.byte	0x04, 0x17
        /*006a*/ 	.short	(.L_27 - .L_26)
.L_26:
        /*006c*/ 	.word	0x00000000
        /*0070*/ 	.short	0x0001
        /*0072*/ 	.short	0x0008
        /*0074*/ 	.byte	0x00, 0xf5, 0x21, 0x00


	//----- nvinfo : EIATTR_KPARAM_INFO
	.align		4
.L_27:
        /*0078*/ 	.byte	0x04, 0x17
        /*007a*/ 	.short	(.L_29 - .L_28)
.L_28:
        /*007c*/ 	.word	0x00000000
        /*0080*/ 	.short	0x0000
        /*0082*/ 	.short	0x0000
        /*0084*/ 	.byte	0x00, 0xf5, 0x21, 0x00


	//----- nvinfo : EIATTR_SPARSE_MMA_MASK
	.align		4
.L_29:
        /*0088*/ 	.byte	0x03, 0x50
        /*008a*/ 	.short	0x0000


	//----- nvinfo : EIATTR_MAXREG_COUNT
	.align		4
        /*008c*/ 	.byte	0x03, 0x1b
        /*008e*/ 	.short	0x00ff


	//----- nvinfo : EIATTR_MERCURY_ISA_VERSION
	.align		4
        /*0090*/ 	.byte	0x03, 0x5f
        /*0092*/ 	.short	0x0101


	//----- nvinfo : EIATTR_VRC_CTA_INIT_COUNT
	.align		4
        /*0094*/ 	.byte	0x02, 0x4a
	.zero		1
	.zero		1


	//----- nvinfo : EIATTR_EXIT_INSTR_OFFSETS
	.align		4
        /*0098*/ 	.byte	0x04, 0x1c
        /*009a*/ 	.short	(.L_31 - .L_30)


	//   ....[0]....
.L_30:
        /*009c*/ 	.word	0x00000090


	//   ....[1]....
        /*00a0*/ 	.word	0x000019c0


	//----- nvinfo : EIATTR_CRS_STACK_SIZE
	.align		4
.L_31:
        /*00a4*/ 	.byte	0x04, 0x1e
        /*00a6*/ 	.short	(.L_33 - .L_32)
.L_32:
        /*00a8*/ 	.word	0x00000000


	//----- nvinfo : EIATTR_CBANK_PARAM_SIZE
	.align		4
.L_33:
        /*00ac*/ 	.byte	0x03, 0x19
        /*00ae*/ 	.short	0x0034


	//----- nvinfo : EIATTR_PARAM_CBANK
	.align		4
        /*00b0*/ 	.byte	0x04, 0x0a
        /*00b2*/ 	.short	(.L_35 - .L_34)
	.align		4
.L_34:
        /*00b4*/ 	.word	index@(.nv.constant0._Z15BlackScholesGPUP6float2S0_S0_S0_S0_ffi)
        /*00b8*/ 	.short	0x0380
        /*00ba*/ 	.short	0x0034


	//----- nvinfo : EIATTR_SW_WAR
	.align		4
.L_35:
        /*00bc*/ 	.byte	0x04, 0x36
        /*00be*/ 	.short	(.L_37 - .L_36)
.L_36:
        /*00c0*/ 	.word	0x00000008
.L_37:


//--------------------- .nv.callgraph             --------------------------
	.section	.nv.callgraph,"",@"SHT_CUDA_CALLGRAPH"
	.align	4
	.sectionentsize	8
	.align		4
        /*0000*/ 	.word	0x00000000
	.align		4
        /*0004*/ 	.word	0xffffffff
	.align		4
        /*0008*/ 	.word	0x00000000
	.align		4
        /*000c*/ 	.word	0xfffffffe
	.align		4
        /*0010*/ 	.word	0x00000000
	.align		4
        /*0014*/ 	.word	0xfffffffd
	.align		4
        /*0018*/ 	.word	0x00000000
	.align		4
        /*001c*/ 	.word	0xfffffffc


//--------------------- .text._Z15BlackScholesGPUP6float2S0_S0_S0_S0_ffi --------------------------
	.section	.text._Z15BlackScholesGPUP6float2S0_S0_S0_S0_ffi,"ax",@progbits
	.align	128
        .global         _Z15BlackScholesGPUP6float2S0_S0_S0_S0_ffi
        .type           _Z15BlackScholesGPUP6float2S0_S0_S0_S0_ffi,@function
        .size           _Z15BlackScholesGPUP6float2S0_S0_S0_S0_ffi,(.L_x_57 - _Z15BlackScholesGPUP6float2S0_S0_S0_S0_ffi)
        .other          _Z15BlackScholesGPUP6float2S0_S0_S0_S0_ffi,@"STO_CUDA_ENTRY STV_DEFAULT"
_Z15BlackScholesGPUP6float2S0_S0_S0_S0_ffi:
.text._Z15BlackScholesGPUP6float2S0_S0_S0_S0_ffi:
[----:B------:R-:W-:Y:S01]  /*0000*/  LDC R1, c[0x0][0x37c] ;  /* 0x0000df00ff017b82 */ /* 0x000fe20000000800 */
[----:B------:R-:W0:Y:S01]  /*0010*/  S2R R10, SR_CTAID.X ;  /* 0x00000000000a7919 */ /* 0x000e220000002500 */
[----:B------:R-:W1:Y:S01]  /*0020*/  LDCU UR4, c[0x0][0x3b0] ;  /* 0x00007600ff0477ac */ /* 0x000e620008000800 */
[----:B------:R-:W0:Y:S01]  /*0030*/  S2R R3, SR_TID.X ;  /* 0x0000000000037919 */ /* 0x000e220000002100 */
[----:B------:R-:W0:Y:S01]  /*0040*/  LDCU UR5, c[0x0][0x360] ;  /* 0x00006c00ff0577ac */ /* 0x000e220008000800 */
[----:B-1----:R-:W-:-:S04]  /*0050*/  ULEA.HI UR4, UR4, UR4, URZ, 0x1 ;  /* 0x0000000404047291 */ /* 0x002fc8000f8f08ff */
[----:B------:R-:W-:Y:S01]  /*0060*/  USHF.R.S32.HI UR4, URZ, 0x1, UR4 ;  /* 0x00000001ff047899 */ /* 0x000fe20008011404 */
[----:B0-----:R-:W-:-:S05]  /*0070*/  IMAD R10, R10, UR5, R3 ;  /* 0x000000050a0a7c24 */ /* 0x001fca000f8e0203 */
[----:B------:R-:W-:-:S13]  /*0080*/  ISETP.GE.AND P0, PT, R10, UR4, PT ;  /* 0x000000040a007c0c */ /* 0x000fda000bf06270 */
[----:B------:R-:W-:Y:S05]  /*0090*/  @P0 EXIT ;  /* 0x000000000000094d */ /* 0x000fea0003800000 */
[----:B------:R-:W0:Y:S01]  /*00a0*/  LDC.64 R8, c[0x0][0x3a0] ;  /* 0x0000e800ff087b82 */ /* 0x000e220000000a00 */
[----:B------:R-:W1:Y:S07]  /*00b0*/  LDCU.64 UR4, c[0x0][0x358] ;  /* 0x00006b00ff0477ac */ /* 0x000e6e0008000a00 */
[----:B------:R-:W2:Y:S08]  /*00c0*/  LDC.64 R2, c[0x0][0x390] ;  /* 0x0000e400ff027b82 */ /* 0x000eb00000000a00 */
[----:B------:R-:W3:Y:S01]  /*00d0*/  LDC.64 R6, c[0x0][0x398] ;  /* 0x0000e600ff067b82 */ /* 0x000ee20000000a00 */
[----:B0-----:R-:W-:-:S06]  /*00e0*/  IMAD.WIDE R8, R10, 0x8, R8 ;  /* 0x000000080a087825 */ /* 0x001fcc00078e0208 */
[----:B-1----:R-:W4:Y:S01]  /*00f0*/  LDG.E.64.CONSTANT R8, desc[UR4][R8.64] ;  /* 0x0000000408087981 */ /* 0x002f22000c1e9b00 */
[----:B--2---:R-:W-:-:S06]  /*0100*/  IMAD.WIDE R2, R10, 0x8, R2 ;  /* 0x000000080a027825 */ /* 0x004fcc00078e0202 */
[----:B------:R-:W5:Y:S01]  /*0110*/  LDG.E.64.CONSTANT R2, desc[UR4][R2.64] ;  /* 0x0000000402027981 */ /* 0x000f62000c1e9b00 */
[----:B---3--:R-:W-:-:S06]  /*0120*/  IMAD.WIDE R6, R10, 0x8, R6 ;  /* 0x000000080a067825 */ /* 0x008fcc00078e0206 */
[----:B------:R-:W5:Y:S01]  /*0130*/  LDG.E.64.CONSTANT R6, desc[UR4][R6.64] ;  /* 0x0000000406067981 */ /* 0x000f62000c1e9b00 */
[----:B------:R-:W-:Y:S01]  /*0140*/  BSSY.RECONVERGENT B0, `(.L_x_0) ;  /* 0x000000d000007945 */ /* 0x000fe20003800200 */
[----:B----4-:R-:W-:Y:S01]  /*0150*/  IADD3 R0, PT, PT, R8, -0xd000000, RZ ;  /* 0xf300000008007810 */ /* 0x010fe20007ffe0ff */
[----:B------:R0:W1:Y:S03]  /*0160*/  MUFU.RSQ R5, R8 ;  /* 0x0000000800057308 */ /* 0x0000660000001400 */
[----:B------:R-:W-:-:S13]  /*0170*/  ISETP.GT.U32.AND P0, PT, R0, 0x727fffff, PT ;  /* 0x727fffff0000780c */ /* 0x000fda0003f04070 */
[----:B0-----:R-:W-:Y:S05]  /*0180*/  @!P0 BRA `(.L_x_1) ;  /* 0x0000000000108947 */ /* 0x001fea0003800000 */
[----:B------:R-:W-:Y:S02]  /*0190*/  MOV R0, R8 ;  /* 0x0000000800007202 */ /* 0x000fe40000000f00 */
[----:B------:R-:W-:-:S07]  /*01a0*/  MOV R15, 0x1c0 ;  /* 0x000001c0000f7802 */ /* 0x000fce0000000f00 */
[----:B-1---5:R-:W-:Y:S05]  /*01b0*/  CALL.REL.NOINC `($__internal_1_$__cuda_sm20_sqrt_rn_f32_slowpath) ;  /* 0x0000001800dc7944 */ /* 0x022fea0003c00000 */
[----:B------:R-:W-:Y:S05]  /*01c0*/  BRA `(.L_x_2) ;  /* 0x0000000000107947 */ /* 0x000fea0003800000 */
.L_x_1:
[----:B-1----:R-:W-:Y:S01]  /*01d0*/  FMUL.FTZ R11, R8, R5 ;  /* 0x00000005080b7220 */ /* 0x002fe20000410000 */
[----:B------:R-:W-:-:S03]  /*01e0*/  FMUL.FTZ R5, R5, 0.5 ;  /* 0x3f00000005057820 */ /* 0x000fc60000410000 */
[----:B------:R-:W-:-:S04]  /*01f0*/  FFMA R0, -R11, R11, R8 ;  /* 0x0000000b0b007223 */ /* 0x000fc80000000108 */
[----:B------:R-:W-:-:S07]  /*0200*/  FFMA R0, R0, R5, R11 ;  /* 0x0000000500007223 */ /* 0x000fce000000000b */
.L_x_2:
[----:B------:R-:W-:Y:S05]  /*0210*/  BSYNC.RECONVERGENT B0 ;  /* 0x0000000000007941 */ /* 0x000fea0003800200 */
.L_x_0:
[----:B------:R-:W-:Y:S01]  /*0220*/  IADD3 R4, PT, PT, R0, 0x1800000, RZ ;  /* 0x0180000000047810 */ /* 0x000fe20007ffe0ff */
[----:B------:R-:W-:Y:S03]  /*0230*/  BSSY.RECONVERGENT B0, `(.L_x_3) ;  /* 0x000000b000007945 */ /* 0x000fe60003800200 */
[----:B------:R-:W-:-:S04]  /*0240*/  LOP3.LUT R4, R4, 0x7f800000, RZ, 0xc0, !PT ;  /* 0x7f80000004047812 */ /* 0x000fc800078ec0ff */
[----:B------:R-:W-:-:S13]  /*0250*/  ISETP.GT.U32.AND P0, PT, R4, 0x1ffffff, PT ;  /* 0x01ffffff0400780c */ /* 0x000fda0003f04070 */
[----:B------:R-:W-:Y:S05]  /*0260*/  @P0 BRA `(.L_x_4) ;  /* 0x00000000000c0947 */ /* 0x000fea0003800000 */
[----:B------:R-:W-:-:S07]  /*0270*/  MOV R16, 0x290 ;  /* 0x0000029000107802 */ /* 0x000fce0000000f00 */
[----:B-----5:R-:W-:Y:S05]  /*0280*/  CALL.REL.NOINC `($__internal_0_$__cuda_sm20_rcp_rn_f32_slowpath) ;  /* 0x0000001400d07944 */ /* 0x020fea0003c00000 */
[----:B------:R-:W-:Y:S05]  /*0290*/  BRA `(.L_x_5) ;  /* 0x0000000000107947 */ /* 0x000fea0003800000 */
.L_x_4:
[----:B------:R-:W0:Y:S02]  /*02a0*/  MUFU.RCP R5, R0 ;  /* 0x0000000000057308 */ /* 0x000e240000001000 */
[----:B0-----:R-:W-:-:S04]  /*02b0*/  FFMA R4, R5, R0, -1 ;  /* 0xbf80000005047423 */ /* 0x001fc80000000000 */
[----:B------:R-:W-:-:S04]  /*02c0*/  FADD.FTZ R4, -R4, -RZ ;  /* 0x800000ff04047221 */ /* 0x000fc80000010100 */
[----:B------:R-:W-:-:S07]  /*02d0*/  FFMA R0, R5, R4, R5 ;  /* 0x0000000405007223 */ /* 0x000fce0000000005 */
.L_x_5:
[----:B------:R-:W-:Y:S05]  /*02e0*/  BSYNC.RECONVERGENT B0 ;  /* 0x0000000000007941 */ /* 0x000fea0003800200 */
.L_x_3:
[----:B------:R-:W-:Y:S01]  /*02f0*/  IADD3 R4, PT, PT, R0, 0x1800000, RZ ;  /* 0x0180000000047810 */ /* 0x000fe20007ffe0ff */
[----:B------:R-:W-:Y:S03]  /*0300*/  BSSY.RECONVERGENT B0, `(.L_x_6) ;  /* 0x000000c000007945 */ /* 0x000fe60003800200 */
[----:B------:R-:W-:-:S04]  /*0310*/  LOP3.LUT R4, R4, 0x7f800000, RZ, 0xc0, !PT ;  /* 0x7f80000004047812 */ /* 0x000fc800078ec0ff */
[----:B------:R-:W-:-:S13]  /*0320*/  ISETP.GT.U32.AND P0, PT, R4, 0x1ffffff, PT ;  /* 0x01ffffff0400780c */ /* 0x000fda0003f04070 */
[----:B------:R-:W-:Y:S05]  /*0330*/  @P0 BRA `(.L_x_7) ;  /* 0x0000000000100947 */ /* 0x000fea0003800000 */
[----:B------:R-:W-:-:S07]  /*0340*/  MOV R16, 0x360 ;  /* 0x0000036000107802 */ /* 0x000fce0000000f00 */
[----:B-----5:R-:W-:Y:S05]  /*0350*/  CALL.REL.NOINC `($__internal_0_$__cuda_sm20_rcp_rn_f32_slowpath) ;  /* 0x00000014009c7944 */ /* 0x020fea0003c00000 */
[----:B------:R-:W-:Y:S01]  /*0360*/  MOV R4, R0 ;  /* 0x0000000000047202 */ /* 0x000fe20000000f00 */
[----:B------:R-:W-:Y:S06]  /*0370*/  BRA `(.L_x_8) ;  /* 0x0000000000107947 */ /* 0x000fec0003800000 */
.L_x_7:
[----:B------:R-:W0:Y:S02]  /*0380*/  MUFU.RCP R5, R0 ;  /* 0x0000000000057308 */ /* 0x000e240000001000 */
[----:B0-----:R-:W-:-:S04]  /*0390*/  FFMA R4, R5, R0, -1 ;  /* 0xbf80000005047423 */ /* 0x001fc80000000000 */
[----:B------:R-:W-:-:S04]  /*03a0*/  FADD.FTZ R4, -R4, -RZ ;  /* 0x800000ff04047221 */ /* 0x000fc80000010100 */
[----:B------:R-:W-:-:S07]  /*03b0*/  FFMA R4, R5, R4, R5 ;  /* 0x0000000405047223 */ /* 0x000fce0000000005 */
.L_x_8:
[----:B------:R-:W-:Y:S05]  /*03c0*/  BSYNC.RECONVERGENT B0 ;  /* 0x0000000000007941 */ /* 0x000fea0003800200 */
.L_x_6:
[----:B-----5:R-:W0:Y:S01]  /*03d0*/  MUFU.RCP R5, R6 ;  /* 0x0000000600057308 */ /* 0x020e220000001000 */
[----:B------:R-:W-:Y:S07]  /*03e0*/  BSSY.RECONVERGENT B0, `(.L_x_9) ;  /* 0x000000c000007945 */ /* 0x000fee0003800200 */
[----:B------:R-:W1:Y:S01]  /*03f0*/  FCHK P0, R2, R6 ;  /* 0x0000000602007302 */ /* 0x000e620000000000 */
[----:B0-----:R-:W-:-:S04]  /*0400*/  FFMA R0, -R6, R5, 1 ;  /* 0x3f80000006007423 */ /* 0x001fc80000000105 */
[----:B------:R-:W-:-:S04]  /*0410*/  FFMA R5, R5, R0, R5 ;  /* 0x0000000005057223 */ /* 0x000fc80000000005 */
[----:B------:R-:W-:-:S04]  /*0420*/  FFMA R0, R2, R5, RZ ;  /* 0x0000000502007223 */ /* 0x000fc800000000ff */
[----:B------:R-:W-:-:S04]  /*0430*/  FFMA R11, -R6, R0, R2 ;  /* 0x00000000060b7223 */ /* 0x000fc80000000102 */
[----:B------:R-:W-:Y:S01]  /*0440*/  FFMA R0, R5, R11, R0 ;  /* 0x0000000b05007223 */ /* 0x000fe20000000000 */
[----:B-1----:R-:W-:Y:S06]  /*0450*/  @!P0 BRA `(.L_x_10) ;  /* 0x0000000000108947 */ /* 0x002fec0003800000 */
[----:B------:R-:W-:Y:S02]  /*0460*/  MOV R0, R2 ;  /* 0x0000000200007202 */ /* 0x000fe40000000f00 */
[----:B------:R-:W-:Y:S02]  /*0470*/  MOV R5, R6 ;  /* 0x0000000600057202 */ /* 0x000fe40000000f00 */
[----:B------:R-:W-:-:S07]  /*0480*/  MOV R12, 0x4a0 ;  /* 0x000004a0000c7802 */ /* 0x000fce0000000f00 */
[----:B------:R-:W-:Y:S05]  /*0490*/  CALL.REL.NOINC `($__internal_2_$__cuda_sm3x_div_rn_noftz_f32_slowpath) ;  /* 0x0000001800807944 */ /* 0x000fea0003c00000 */
.L_x_10:
[----:B------:R-:W-:Y:S05]  /*04a0*/  BSYNC.RECONVERGENT B0 ;  /* 0x0000000000007941 */ /* 0x000fea0003800200 */
.L_x_9:
[C---:B------:R-:W-:Y:S01]  /*04b0*/  FSETP.GEU.AND P0, PT, R0.reuse, 1.175494350822287508e-38, PT ;  /* 0x008000000000780b */ /* 0x040fe20003f0e000 */
[----:B------:R-:W-:Y:S01]  /*04c0*/  HFMA2 R12, -RZ, RZ, 1.5048828125, 33.21875 ;  /* 0x3e055027ff0c7431 */ /* 0x000fe200000001ff */
[----:B------:R-:W0:Y:S01]  /*04d0*/  LDC.64 R14, c[0x0][0x3a8] ;  /* 0x0000ea00ff0e7b82 */ /* 0x000e220000000a00 */
[----:B------:R-:W-:Y:S10]  /*04e0*/  BSSY.RECONVERGENT B0, `(.L_x_11) ;  /* 0x0000029000007945 */ /* 0x000ff40003800200 */
[----:B------:R-:W-:-:S05]  /*04f0*/  @!P0 FMUL R0, R0, 8388608 ;  /* 0x4b00000000008820 */ /* 0x000fca0000400000 */
[----:B------:R-:W-:-:S04]  /*0500*/  IADD3 R5, PT, PT, R0, -0x3f2aaaab, RZ ;  /* 0xc0d5555500057810 */ /* 0x000fc80007ffe0ff */
[----:B------:R-:W-:-:S04]  /*0510*/  LOP3.LUT R5, R5, 0xff800000, RZ, 0xc0, !PT ;  /* 0xff80000005057812 */ /* 0x000fc800078ec0ff */
[----:B------:R-:W-:Y:S01]  /*0520*/  IADD3 R11, PT, PT, R0, -R5, RZ ;  /* 0x80000005000b7210 */ /* 0x000fe20007ffe0ff */
[----:B0-----:R-:W-:Y:S01]  /*0530*/  FMUL R13, R4, R15 ;  /* 0x0000000f040d7220 */ /* 0x001fe20000400000 */
[----:B------:R-:W-:Y:S02]  /*0540*/  FSEL R4, RZ, -23, P0 ;  /* 0xc1b80000ff047808 */ /* 0x000fe40000000000 */
[----:B------:R-:W-:Y:S01]  /*0550*/  ISETP.GT.U32.AND P0, PT, R0, 0x7f7fffff, PT ;  /* 0x7f7fffff0000780c */ /* 0x000fe20003f04070 */
[----:B------:R-:W-:Y:S01]  /*0560*/  FADD R11, R11, -1 ;  /* 0xbf8000000b0b7421 */ /* 0x000fe20000000000 */
[----:B------:R-:W-:Y:S01]  /*0570*/  I2FP.F32.S32 R5, R5 ;  /* 0x0000000500057245 */ /* 0x000fe20000201400 */
[----:B------:R-:W0:Y:S02]  /*0580*/  MUFU.RCP R16, R13 ;  /* 0x0000000d00107308 */ /* 0x000e240000001000 */
[----:B------:R-:W-:Y:S02]  /*0590*/  FFMA R12, R11, -R12, 0.14084610342979431152 ;  /* 0x3e1039f60b0c7423 */ /* 0x000fe4000000080c */
[----:B------:R-:W-:Y:S01]  /*05a0*/  FFMA R4, R5, 1.1920928955078125e-07, R4 ;  /* 0x3400000005047823 */ /* 0x000fe20000000004 */
[----:B------:R-:W-:Y:S01]  /*05b0*/  MOV R5, 0x7f800000 ;  /* 0x7f80000000057802 */ /* 0x000fe20000000f00 */
[----:B------:R-:W-:-:S04]  /*05c0*/  FFMA R12, R11, R12, -0.12148627638816833496 ;  /* 0xbdf8cdcc0b0c7423 */ /* 0x000fc8000000000c */
[----:B------:R-:W-:-:S04]  /*05d0*/  FFMA R12, R11, R12, 0.13980610668659210205 ;  /* 0x3e0f29550b0c7423 */ /* 0x000fc8000000000c */
[----:B------:R-:W-:-:S04]  /*05e0*/  FFMA R12, R11, R12, -0.16684235632419586182 ;  /* 0xbe2ad8b90b0c7423 */ /* 0x000fc8000000000c */
[----:B------:R-:W-:-:S04]  /*05f0*/  FFMA R12, R11, R12, 0.20012299716472625732 ;  /* 0x3e4ced0b0b0c7423 */ /* 0x000fc8000000000c */
[----:B------:R-:W-:-:S04]  /*0600*/  FFMA R12, R11, R12, -0.24999669194221496582 ;  /* 0xbe7fff220b0c7423 */ /* 0x000fc8000000000c */
[----:B------:R-:W-:-:S04]  /*0610*/  FFMA R12, R11, R12, 0.33333182334899902344 ;  /* 0x3eaaaa780b0c7423 */ /* 0x000fc8000000000c */
[----:B------:R-:W-:-:S04]  /*0620*/  FFMA R12, R11, R12, -0.5 ;  /* 0xbf0000000b0c7423 */ /* 0x000fc8000000000c */
[----:B------:R-:W-:-:S04]  /*0630*/  FMUL R12, R11, R12 ;  /* 0x0000000c0b0c7220 */ /* 0x000fc80000400000 */
[----:B------:R-:W-:-:S04]  /*0640*/  FFMA R11, R11, R12, R11 ;  /* 0x0000000c0b0b7223 */ /* 0x000fc8000000000b */
[----:B------:R-:W-:Y:S01]  /*0650*/  FFMA R4, R4, 0.69314718246459960938, R11 ;  /* 0x3f31721804047823 */ /* 0x000fe2000000000b */
[C---:B------:R-:W-:Y:S01]  /*0660*/  @P0 FFMA R4, R0.reuse, R5, +INF ;  /* 0x7f80000000040423 */ /* 0x040fe20000000005 */
[----:B------:R-:W-:Y:S01]  /*0670*/  FSETP.NEU.AND P0, PT, R0, RZ, PT ;  /* 0x000000ff0000720b */ /* 0x000fe20003f0d000 */
[----:B------:R-:W-:-:S03]  /*0680*/  FMUL R11, R15, 0.5 ;  /* 0x3f0000000f0b7820 */ /* 0x000fc60000400000 */
[----:B------:R-:W-:Y:S01]  /*0690*/  FSEL R5, R4, -INF , P0 ;  /* 0xff80000004057808 */ /* 0x000fe20000000000 */
[----:B------:R-:W-:Y:S01]  /*06a0*/  FFMA R11, R11, R15, R14 ;  /* 0x0000000f0b0b7223 */ /* 0x000fe2000000000e */
[----:B0-----:R-:W-:-:S03]  /*06b0*/  FFMA R15, -R13, R16, 1 ;  /* 0x3f8000000d0f7423 */ /* 0x001fc60000000110 */
[----:B------:R-:W-:Y:S01]  /*06c0*/  FFMA R0, R8, R11, R5 ;  /* 0x0000000b08007223 */ /* 0x000fe20000000005 */
[----:B------:R-:W-:-:S03]  /*06d0*/  FFMA R15, R16, R15, R16 ;  /* 0x0000000f100f7223 */ /* 0x000fc60000000010 */
[----:B------:R-:W0:Y:S01]  /*06e0*/  FCHK P0, R0, R13 ;  /* 0x0000000d00007302 */ /* 0x000e220000000000 */
[----:B------:R-:W-:-:S04]  /*06f0*/  FFMA R12, R0, R15, RZ ;  /* 0x0000000f000c7223 */ /* 0x000fc800000000ff */
[----:B------:R-:W-:-:S04]  /*0700*/  FFMA R4, -R13, R12, R0 ;  /* 0x0000000c0d047223 */ /* 0x000fc80000000100 */
[----:B------:R-:W-:Y:S01]  /*0710*/  FFMA R12, R15, R4, R12 ;  /* 0x000000040f0c7223 */ /* 0x000fe2000000000c */
[----:B0-----:R-:W-:Y:S06]  /*0720*/  @!P0 BRA `(.L_x_12) ;  /* 0x0000000000108947 */ /* 0x001fec0003800000 */
[----:B------:R-:W-:Y:S02]  /*0730*/  MOV R5, R13 ;  /* 0x0000000d00057202 */ /* 0x000fe40000000f00 */
[----:B------:R-:W-:-:S07]  /*0740*/  MOV R12, 0x760 ;  /* 0x00000760000c7802 */ /* 0x000fce0000000f00 */
[----:B------:R-:W-:Y:S05]  /*0750*/  CALL.REL.NOINC `($__internal_2_$__cuda_sm3x_div_rn_noftz_f32_slowpath) ;  /* 0x0000001400d07944 */ /* 0x000fea0003c00000 */
[----:B------:R-:W-:-:S07]  /*0760*/  MOV R12, R0 ;  /* 0x00000000000c7202 */ /* 0x000fce0000000f00 */
.L_x_12:
[----:B------:R-:W-:Y:S05]  /*0770*/  BSYNC.RECONVERGENT B0 ;  /* 0x0000000000007941 */ /* 0x000fea0003800200 */
.L_x_11:
[----:B------:R-:W-:Y:S01]  /*0780*/  HFMA2 R5, -RZ, RZ, 1.6064453125, 0.2354736328125 ;  /* 0x3e6d3389ff057431 */ /* 0x000fe200000001ff */
[----:B------:R-:W-:Y:S01]  /*0790*/  BSSY.RECONVERGENT B0, `(.L_x_13) ;  /* 0x000000f000007945 */ /* 0x000fe20003800200 */
[----:B------:R-:W-:-:S03]  /*07a0*/  FADD R14, -R13, R12 ;  /* 0x0000000c0d0e7221 */ /* 0x000fc60000000100 */
[----:B------:R-:W-:-:S05]  /*07b0*/  FFMA R15, |R12|, R5, 1 ;  /* 0x3f8000000c0f7423 */ /* 0x000fca0000000205 */
[----:B------:R-:W-:-:S04]  /*07c0*/  IADD3 R0, PT, PT, R15, 0x1800000, RZ ;  /* 0x018000000f007810 */ /* 0x000fc80007ffe0ff */
[----:B------:R-:W-:-:S04]  /*07d0*/  LOP3.LUT R0, R0, 0x7f800000, RZ, 0xc0, !PT ;  /* 0x7f80000000007812 */ /* 0x000fc800078ec0ff */
[----:B------:R-:W-:-:S13]  /*07e0*/  ISETP.GT.U32.AND P0, PT, R0, 0x1ffffff, PT ;  /* 0x01ffffff0000780c */ /* 0x000fda0003f04070 */
[----:B------:R-:W-:Y:S05]  /*07f0*/  @P0 BRA `(.L_x_14) ;  /* 0x0000000000100947 */ /* 0x000fea0003800000 */
[----:B------:R-:W-:Y:S02]  /*0800*/  MOV R0, R15 ;  /* 0x0000000f00007202 */ /* 0x000fe40000000f00 */
[----:B------:R-:W-:-:S07]  /*0810*/  MOV R16, 0x830 ;  /* 0x0000083000107802 */ /* 0x000fce0000000f00 */
[----:B------:R-:W-:Y:S05]  /*0820*/  CALL.REL.NOINC `($__internal_0_$__cuda_sm20_rcp_rn_f32_slowpath) ;  /* 0x0000001000687944 */ /* 0x000fea0003c00000 */
[----:B------:R-:W-:Y:S05]  /*0830*/  BRA `(.L_x_15) ;  /* 0x0000000000107947 */ /* 0x000fea0003800000 */
.L_x_14:
[----:B------:R-:W0:Y:S02]  /*0840*/  MUFU.RCP R0, R15 ;  /* 0x0000000f00007308 */ /* 0x000e240000001000 */
[----:B0-----:R-:W-:-:S04]  /*0850*/  FFMA R4, R15, R0, -1 ;  /* 0xbf8000000f047423 */ /* 0x001fc80000000000 */
[----:B------:R-:W-:-:S04]  /*0860*/  FADD.FTZ R5, -R4, -RZ ;  /* 0x800000ff04057221 */ /* 0x000fc80000010100 */
[----:B------:R-:W-:-:S07]  /*0870*/  FFMA R0, R0, R5, R0 ;  /* 0x0000000500007223 */ /* 0x000fce0000000000 */
.L_x_15:
[----:B------:R-:W-:Y:S05]  /*0880*/  BSYNC.RECONVERGENT B0 ;  /* 0x0000000000007941 */ /* 0x000fea0003800200 */
.L_x_13:
[C---:B------:R-:W-:Y:S01]  /*0890*/  FMUL R5, R12.reuse, -0.5 ;  /* 0xbf0000000c057820 */ /* 0x040fe20000400000 */
[----:B------:R-:W-:Y:S01]  /*08a0*/  HFMA2 R15, -RZ, RZ, 3.7421875, 0 ;  /* 0x437c0000ff0f7431 */ /* 0x000fe200000001ff */
[----:B------:R-:W-:Y:S01]  /*08b0*/  MOV R4, 0x3bbb989d ;  /* 0x3bbb989d00047802 */ /* 0x000fe20000000f00 */
[----:B------:R-:W-:Y:S02]  /*08c0*/  HFMA2 R19, -RZ, RZ, 1.6064453125, 0.2354736328125 ;  /* 0x3e6d3389ff137431 */ /* 0x000fe400000001ff */
[----:B------:R-:W-:Y:S01]  /*08d0*/  FMUL R5, R5, R12 ;  /* 0x0000000c05057220 */ /* 0x000fe20000400000 */
[----:B------:R-:W-:Y:S01]  /*08e0*/  FSETP.GT.AND P0, PT, R12, RZ, PT ;  /* 0x000000ff0c00720b */ /* 0x000fe20003f04000 */
[----:B------:R-:W-:Y:S02]  /*08f0*/  BSSY.RECONVERGENT B0, `(.L_x_16) ;  /* 0x000001f000007945 */ /* 0x000fe40003800200 */
[----:B------:R-:W-:-:S04]  /*0900*/  FFMA.SAT R4, R5, R4, 0.5 ;  /* 0x3f00000005047423 */ /* 0x000fc80000002004 */
[----:B------:R-:W-:Y:S01]  /*0910*/  FFMA.RM R4, R4, R15, 12582913 ;  /* 0x4b40000104047423 */ /* 0x000fe2000000400f */
[----:B------:R-:W-:Y:S01]  /*0920*/  MOV R15, 0x3faa466f ;  /* 0x3faa466f000f7802 */ /* 0x000fe20000000f00 */
[----:B------:R-:W-:Y:S02]  /*0930*/  FFMA R19, |R14|, R19, 1 ;  /* 0x3f8000000e137423 */ /* 0x000fe40000000213 */
[C---:B------:R-:W-:Y:S01]  /*0940*/  FADD R16, R4.reuse, -12583039 ;  /* 0xcb40007f04107421 */ /* 0x040fe20000000000 */
[----:B------:R-:W-:Y:S01]  /*0950*/  SHF.L.U32 R4, R4, 0x17, RZ ;  /* 0x0000001704047819 */ /* 0x000fe200000006ff */
[----:B------:R-:W-:Y:S01]  /*0960*/  FFMA R15, R0, R15, -1.8212559223175048828 ;  /* 0xbfe91eea000f7423 */ /* 0x000fe2000000000f */
[----:B------:R-:W-:Y:S01]  /*0970*/  IADD3 R17, PT, PT, R19, 0x1800000, RZ ;  /* 0x0180000013117810 */ /* 0x000fe20007ffe0ff */
[----:B------:R-:W-:Y:S02]  /*0980*/  FFMA R16, R5, 1.4426950216293334961, -R16 ;  /* 0x3fb8aa3b05107823 */ /* 0x000fe40000000810 */
[----:B------:R-:W-:Y:S01]  /*0990*/  FFMA R15, R15, R0, 1.7814779281616210938 ;  /* 0x3fe407780f0f7423 */ /* 0x000fe20000000000 */
[----:B------:R-:W-:Y:S01]  /*09a0*/  LOP3.LUT R17, R17, 0x7f800000, RZ, 0xc0, !PT ;  /* 0x7f80000011117812 */ /* 0x000fe200078ec0ff */
[----:B------:R-:W-:-:S02]  /*09b0*/  FFMA R16, R5, 1.925963033500011079e-08, R16 ;  /* 0x32a5706005107823 */ /* 0x000fc40000000010 */
[-C--:B------:R-:W-:Y:S01]  /*09c0*/  FFMA R15, R15, R0.reuse, -0.35656377673149108887 ;  /* 0xbeb68f870f0f7423 */ /* 0x080fe20000000000 */
[----:B------:R-:W-:Y:S01]  /*09d0*/  ISETP.GT.U32.AND P1, PT, R17, 0x1ffffff, PT ;  /* 0x01ffffff1100780c */ /* 0x000fe20003f24070 */
[----:B------:R-:W0:Y:S02]  /*09e0*/  MUFU.EX2 R5, R16 ;  /* 0x0000001000057308 */ /* 0x000e240000000800 */
[----:B------:R-:W-:-:S04]  /*09f0*/  FFMA R15, R15, R0, 0.31938153505325317383 ;  /* 0x3ea385fa0f0f7423 */ /* 0x000fc80000000000 */
[----:B------:R-:W-:Y:S01]  /*0a00*/  FMUL R15, R15, R0 ;  /* 0x000000000f0f7220 */ /* 0x000fe20000400000 */
[----:B0-----:R-:W-:-:S04]  /*0a10*/  FMUL R4, R4, R5 ;  /* 0x0000000504047220 */ /* 0x001fc80000400000 */
[----:B------:R-:W-:-:S04]  /*0a20*/  FMUL R4, R4, 0.3989422917366027832 ;  /* 0x3ecc422a04047820 */ /* 0x000fc80000400000 */
[----:B------:R-:W-:-:S04]  /*0a30*/  FMUL R15, R4, R15 ;  /* 0x0000000f040f7220 */ /* 0x000fc80000400000 */
[----:B------:R-:W-:Y:S01]  /*0a40*/  @P0 FADD R15, -R15, 1 ;  /* 0x3f8000000f0f0421 */ /* 0x000fe20000000100 */
[----:B------:R-:W-:Y:S06]  /*0a50*/  @P1 BRA `(.L_x_17) ;  /* 0x0000000000101947 */ /* 0x000fec0003800000 */
[----:B------:R-:W-:Y:S02]  /*0a60*/  MOV R0, R19 ;  /* 0x0000001300007202 */ /* 0x000fe40000000f00 */
[----:B------:R-:W-:-:S07]  /*0a70*/  MOV R16, 0xa90 ;  /* 0x00000a9000107802 */ /* 0x000fce0000000f00 */
[----:B------:R-:W-:Y:S05]  /*0a80*/  CALL.REL.NOINC `($__internal_0_$__cuda_sm20_rcp_rn_f32_slowpath) ;  /* 0x0000000c00d07944 */ /* 0x000fea0003c00000 */
[----:B------:R-:W-:Y:S05]  /*0a90*/  BRA `(.L_x_18) ;  /* 0x0000000000107947 */ /* 0x000fea0003800000 */
.L_x_17:
[----:B------:R-:W0:Y:S02]  /*0aa0*/  MUFU.RCP R0, R19 ;  /* 0x0000001300007308 */ /* 0x000e240000001000 */
[----:B0-----:R-:W-:-:S04]  /*0ab0*/  FFMA R4, R19, R0, -1 ;  /* 0xbf80000013047423 */ /* 0x001fc80000000000 */
[----:B------:R-:W-:-:S04]  /*0ac0*/  FADD.FTZ R5, -R4, -RZ ;  /* 0x800000ff04057221 */ /* 0x000fc80000010100 */
[----:B------:R-:W-:-:S07]  /*0ad0*/  FFMA R0, R0, R5, R0 ;  /* 0x0000000500007223 */ /* 0x000fce0000000000 */
.L_x_18:
[----:B------:R-:W-:Y:S05]  /*0ae0*/  BSYNC.RECONVERGENT B0 ;  /* 0x0000000000007941 */ /* 0x000fea0003800200 */
.L_x_16:
[----:B------:R-:W0:Y:S01]  /*0af0*/  LDCU UR6, c[0x0][0x3a8] ;  /* 0x00007500ff0677ac */ /* 0x000e220008000800 */
[C---:B------:R-:W-:Y:S01]  /*0b00*/  FMUL R5, R14.reuse, -0.5 ;  /* 0xbf0000000e057820 */ /* 0x040fe20000400000 */
[----:B------:R-:W-:Y:S01]  /*0b10*/  HFMA2 R17, -RZ, RZ, 3.7421875, 0 ;  /* 0x437c0000ff117431 */ /* 0x000fe200000001ff */
[----:B------:R-:W-:Y:S01]  /*0b20*/  MOV R16, 0x3bbb989d ;  /* 0x3bbb989d00107802 */ /* 0x000fe20000000f00 */
[----:B------:R-:W-:Y:S01]  /*0b30*/  BSSY.RECONVERGENT B0, `(.L_x_19) ;  /* 0x0000030000007945 */ /* 0x000fe20003800200 */
[----:B------:R-:W-:Y:S01]  /*0b40*/  FMUL R5, R14, R5 ;  /* 0x000000050e057220 */ /* 0x000fe20000400000 */
[----:B------:R-:W-:Y:S02]  /*0b50*/  MOV R19, 0x3faa466f ;  /* 0x3faa466f00137802 */ /* 0x000fe40000000f00 */
[----:B------:R-:W-:Y:S01]  /*0b60*/  FSETP.GT.AND P0, PT, R12, R13, PT ;  /* 0x0000000d0c00720b */ /* 0x000fe20003f04000 */
[----:B------:R-:W-:-:S04]  /*0b70*/  FFMA.SAT R4, R5, R16, 0.5 ;  /* 0x3f00000005047423 */ /* 0x000fc80000002010 */
[----:B------:R-:W-:Y:S01]  /*0b80*/  FFMA.RM R4, R4, R17, 12582913 ;  /* 0x4b40000104047423 */ /* 0x000fe20000004011 */
[----:B0-----:R-:W-:-:S03]  /*0b90*/  FMUL R14, R8, -UR6 ;  /* 0x80000006080e7c20 */ /* 0x001fc60008400000 */
[C---:B------:R-:W-:Y:S01]  /*0ba0*/  FADD R8, R4.reuse, -12583039 ;  /* 0xcb40007f04087421 */ /* 0x040fe20000000000 */
[----:B------:R-:W-:Y:S01]  /*0bb0*/  SHF.L.U32 R4, R4, 0x17, RZ ;  /* 0x0000001704047819 */ /* 0x000fe200000006ff */
[----:B------:R-:W-:Y:S02]  /*0bc0*/  FFMA.SAT R16, R14, R16, 0.5 ;  /* 0x3f0000000e107423 */ /* 0x000fe40000002010 */
[C---:B------:R-:W-:Y:S02]  /*0bd0*/  FFMA R8, R5.reuse, 1.4426950216293334961, -R8 ;  /* 0x3fb8aa3b05087823 */ /* 0x040fe40000000808 */
[----:B------:R-:W-:Y:S02]  /*0be0*/  FFMA.RM R16, R16, R17, 12582913 ;  /* 0x4b40000110107423 */ /* 0x000fe40000004011 */
[----:B------:R-:W-:Y:S02]  /*0bf0*/  FFMA R8, R5, 1.925963033500011079e-08, R8 ;  /* 0x32a5706005087823 */ /* 0x000fe40000000008 */
[----:B------:R-:W-:-:S02]  /*0c00*/  FADD R17, R16, -12583039 ;  /* 0xcb40007f10117421 */ /* 0x000fc40000000000 */
[----:B------:R-:W0:Y:S01]  /*0c10*/  MUFU.EX2 R5, R8 ;  /* 0x0000000800057308 */ /* 0x000e220000000800 */
[----:B------:R-:W-:Y:S01]  /*0c20*/  SHF.L.U32 R16, R16, 0x17, RZ ;  /* 0x0000001710107819 */ /* 0x000fe200000006ff */
[----:B------:R-:W-:-:S04]  /*0c30*/  FFMA R17, R14, 1.4426950216293334961, -R17 ;  /* 0x3fb8aa3b0e117823 */ /* 0x000fc80000000811 */
[----:B------:R-:W-:Y:S01]  /*0c40*/  FFMA R14, R14, 1.925963033500011079e-08, R17 ;  /* 0x32a570600e0e7823 */ /* 0x000fe20000000011 */
[----:B------:R-:W-:Y:S01]  /*0c50*/  FFMA R17, R0, R19, -1.8212559223175048828 ;  /* 0xbfe91eea00117423 */ /* 0x000fe20000000013 */
[----:B------:R-:W-:Y:S03]  /*0c60*/  MUFU.RSQ R8, R9 ;  /* 0x0000000900087308 */ /* 0x000fe60000001400 */
[----:B------:R-:W-:-:S04]  /*0c70*/  FFMA R17, R17, R0, 1.7814779281616210938 ;  /* 0x3fe4077811117423 */ /* 0x000fc80000000000 */
[-C--:B------:R-:W-:Y:S01]  /*0c80*/  FFMA R17, R17, R0.reuse, -0.35656377673149108887 ;  /* 0xbeb68f8711117423 */ /* 0x080fe20000000000 */
[----:B------:R-:W1:Y:S01]  /*0c90*/  MUFU.EX2 R19, R14 ;  /* 0x0000000e00137308 */ /* 0x000e620000000800 */
[----:B0-----:R-:W-:Y:S01]  /*0ca0*/  FMUL R4, R4, R5 ;  /* 0x0000000504047220 */ /* 0x001fe20000400000 */
[----:B------:R-:W-:Y:S01]  /*0cb0*/  FADD R5, -R15, 1 ;  /* 0x3f8000000f057421 */ /* 0x000fe20000000100 */
[-C--:B------:R-:W-:Y:S02]  /*0cc0*/  FFMA R17, R17, R0.reuse, 0.31938153505325317383 ;  /* 0x3ea385fa11117423 */ /* 0x080fe40000000000 */
[----:B------:R-:W-:Y:S02]  /*0cd0*/  FMUL R4, R4, 0.3989422917366027832 ;  /* 0x3ecc422a04047820 */ /* 0x000fe40000400000 */
[----:B------:R-:W-:Y:S01]  /*0ce0*/  FMUL R17, R17, R0 ;  /* 0x0000000011117220 */ /* 0x000fe20000400000 */
[----:B------:R-:W-:-:S03]  /*0cf0*/  IADD3 R0, PT, PT, R9, -0xd000000, RZ ;  /* 0xf300000009007810 */ /* 0x000fc60007ffe0ff */
[----:B------:R-:W-:-:S04]  /*0d00*/  FMUL R4, R4, R17 ;  /* 0x0000001104047220 */ /* 0x000fc80000400000 */
[----:B------:R-:W-:Y:S01]  /*0d10*/  @P0 FADD R4, -R4, 1 ;  /* 0x3f80000004040421 */ /* 0x000fe20000000100 */
[----:B------:R-:W-:Y:S01]  /*0d20*/  ISETP.GT.U32.AND P0, PT, R0, 0x727fffff, PT ;  /* 0x727fffff0000780c */ /* 0x000fe20003f04070 */
[----:B-1----:R-:W-:Y:S01]  /*0d30*/  FMUL R19, R16, R19 ;  /* 0x0000001310137220 */ /* 0x002fe20000400000 */
[----:B------:R-:W-:-:S03]  /*0d40*/  FMUL R0, R2, R5 ;  /* 0x0000000502007220 */ /* 0x000fc60000400000 */
[----:B------:R-:W-:-:S04]  /*0d50*/  FMUL R19, R6, R19 ;  /* 0x0000001306137220 */ /* 0x000fc80000400000 */
[C---:B------:R-:W-:Y:S01]  /*0d60*/  FMUL R5, R4.reuse, R19 ;  /* 0x0000001304057220 */ /* 0x040fe20000400000 */
[----:B------:R-:W-:-:S03]  /*0d70*/  FADD R4, -R4, 1 ;  /* 0x3f80000004047421 */ /* 0x000fc60000000100 */
[----:B------:R-:W-:Y:S01]  /*0d80*/  FFMA R6, R2, R15, -R5 ;  /* 0x0000000f02067223 */ /* 0x000fe20000000805 */
[----:B------:R-:W-:Y:S01]  /*0d90*/  FFMA R2, R19, R4, -R0 ;  /* 0x0000000413027223 */ /* 0x000fe20000000800 */
[----:B------:R-:W-:Y:S06]  /*0da0*/  @!P0 BRA `(.L_x_20) ;  /* 0x0000000000108947 */ /* 0x000fec0003800000 */
[----:B------:R-:W-:Y:S02]  /*0db0*/  MOV R0, R9 ;  /* 0x0000000900007202 */ /* 0x000fe40000000f00 */
[----:B------:R-:W-:-:S07]  /*0dc0*/  MOV R15, 0xde0 ;  /* 0x00000de0000f7802 */ /* 0x000fce0000000f00 */
[----:B------:R-:W-:Y:S05]  /*0dd0*/  CALL.REL.NOINC `($__internal_1_$__cuda_sm20_sqrt_rn_f32_slowpath) ;  /* 0x0000000c00d47944 */ /* 0x000fea0003c00000 */
[----:B------:R-:W-:Y:S05]  /*0de0*/  BRA `(.L_x_21) ;  /* 0x0000000000107947 */ /* 0x000fea0003800000 */
.L_x_20:
[----:B------:R-:W-:Y:S01]  /*0df0*/  FMUL.FTZ R0, R9, R8 ;  /* 0x0000000809007220 */ /* 0x000fe20000410000 */
[----:B------:R-:W-:-:S03]  /*0e00*/  FMUL.FTZ R8, R8, 0.5 ;  /* 0x3f00000008087820 */ /* 0x000fc60000410000 */
[----:B------:R-:W-:-:S04]  /*0e10*/  FFMA R5, -R0, R0, R9 ;  /* 0x0000000000057223 */ /* 0x000fc80000000109 */
[----:B------:R-:W-:-:S07]  /*0e20*/  FFMA R0, R5, R8, R0 ;  /* 0x0000000805007223 */ /* 0x000fce0000000000 */
.L_x_21:
[----:B------:R-:W-:Y:S05]  /*0e30*/  BSYNC.RECONVERGENT B0 ;  /* 0x0000000000007941 */ /* 0x000fea0003800200 */
.L_x_19:
[----:B------:R-:W-:Y:S01]  /*0e40*/  IADD3 R4, PT, PT, R0, 0x1800000, RZ ;  /* 0x0180000000047810 */ /* 0x000fe20007ffe0ff */
[----:B------:R-:W-:Y:S03]  /*0e50*/  BSSY.RECONVERGENT B0, `(.L_x_22) ;  /* 0x000000b000007945 */ /* 0x000fe60003800200 */
[----:B------:R-:W-:-:S04]  /*0e60*/  LOP3.LUT R4, R4, 0x7f800000, RZ, 0xc0, !PT ;  /* 0x7f80000004047812 */ /* 0x000fc800078ec0ff */
[----:B------:R-:W-:-:S13]  /*0e70*/  ISETP.GT.U32.AND P0, PT, R4, 0x1ffffff, PT ;  /* 0x01ffffff0400780c */ /* 0x000fda0003f04070 */
[----:B------:R-:W-:Y:S05]  /*0e80*/  @P0 BRA `(.L_x_23) ;  /* 0x00000000000c0947 */ /* 0x000fea0003800000 */
[----:B------:R-:W-:-:S07]  /*0e90*/  MOV R16, 0xeb0 ;  /* 0x00000eb000107802 */ /* 0x000fce0000000f00 */
[----:B------:R-:W-:Y:S05]  /*0ea0*/  CALL.REL.NOINC `($__internal_0_$__cuda_sm20_rcp_rn_f32_slowpath) ;  /* 0x0000000800c87944 */ /* 0x000fea0003c00000 */
[----:B------:R-:W-:Y:S05]  /*0eb0*/  BRA `(.L_x_24) ;  /* 0x0000000000107947 */ /* 0x000fea0003800000 */
.L_x_23:
[----:B------:R-:W0:Y:S02]  /*0ec0*/  MUFU.RCP R5, R0 ;  /* 0x0000000000057308 */ /* 0x000e240000001000 */
[----:B0-----:R-:W-:-:S04]  /*0ed0*/  FFMA R4, R5, R0, -1 ;  /* 0xbf80000005047423 */ /* 0x001fc80000000000 */
[----:B------:R-:W-:-:S04]  /*0ee0*/  FADD.FTZ R4, -R4, -RZ ;  /* 0x800000ff04047221 */ /* 0x000fc80000010100 */
[----:B------:R-:W-:-:S07]  /*0ef0*/  FFMA R0, R5, R4, R5 ;  /* 0x0000000405007223 */ /* 0x000fce0000000005 */
.L_x_24:
[----:B------:R-:W-:Y:S05]  /*0f00*/  BSYNC.RECONVERGENT B0 ;  /* 0x0000000000007941 */ /* 0x000fea0003800200 */
.L_x_22:
[----:B------:R-:W-:Y:S01]  /*0f10*/  IADD3 R4, PT, PT, R0, 0x1800000, RZ ;  /* 0x0180000000047810 */ /* 0x000fe20007ffe0ff */
[----:B------:R-:W-:Y:S03]  /*0f20*/  BSSY.RECONVERGENT B0, `(.L_x_25) ;  /* 0x000000c000007945 */ /* 0x000fe60003800200 */
[----:B------:R-:W-:-:S04]  /*0f30*/  LOP3.LUT R4, R4, 0x7f800000, RZ, 0xc0, !PT ;  /* 0x7f80000004047812 */ /* 0x000fc800078ec0ff */
[----:B------:R-:W-:-:S13]  /*0f40*/  ISETP.GT.U32.AND P0, PT, R4, 0x1ffffff, PT ;  /* 0x01ffffff0400780c */ /* 0x000fda0003f04070 */
[----:B------:R-:W-:Y:S05]  /*0f50*/  @P0 BRA `(.L_x_26) ;  /* 0x0000000000100947 */ /* 0x000fea0003800000 */
[----:B------:R-:W-:-:S07]  /*0f60*/  MOV R16, 0xf80 ;  /* 0x00000f8000107802 */ /* 0x000fce0000000f00 */
[----:B------:R-:W-:Y:S05]  /*0f70*/  CALL.REL.NOINC `($__internal_0_$__cuda_sm20_rcp_rn_f32_slowpath) ;  /* 0x0000000800947944 */ /* 0x000fea0003c00000 */
[----:B------:R-:W-:Y:S01]  /*0f80*/  MOV R13, R0 ;  /* 0x00000000000d7202 */ /* 0x000fe20000000f00 */
[----:B------:R-:W-:Y:S06]  /*0f90*/  BRA `(.L_x_27) ;  /* 0x0000000000107947 */ /* 0x000fec0003800000 */
.L_x_26:
[----:B------:R-:W0:Y:S02]  /*0fa0*/  MUFU.RCP R13, R0 ;  /* 0x00000000000d7308 */ /* 0x000e240000001000 */
[----:B0-----:R-:W-:-:S04]  /*0fb0*/  FFMA R4, R13, R0, -1 ;  /* 0xbf8000000d047423 */ /* 0x001fc80000000000 */
[----:B------:R-:W-:-:S04]  /*0fc0*/  FADD.FTZ R4, -R4, -RZ ;  /* 0x800000ff04047221 */ /* 0x000fc80000010100 */
[----:B------:R-:W-:-:S07]  /*0fd0*/  FFMA R13, R13, R4, R13 ;  /* 0x000000040d0d7223 */ /* 0x000fce000000000d */
.L_x_27:
[----:B------:R-:W-:Y:S05]  /*0fe0*/  BSYNC.RECONVERGENT B0 ;  /* 0x0000000000007941 */ /* 0x000fea0003800200 */
.L_x_25:
[----:B------:R-:W0:Y:S01]  /*0ff0*/  MUFU.RCP R0, R7 ;  /* 0x0000000700007308 */ /* 0x000e220000001000 */
        /* <DEDUP_REMOVED lines=12> */
.L_x_29:
[----:B------:R-:W-:Y:S05]  /*10c0*/  BSYNC.RECONVERGENT B0 ;  /* 0x0000000000007941 */ /* 0x000fea0003800200 */
.L_x_28:
[C---:B------:R-:W-:Y:S01]  /*10d0*/  FSETP.GEU.AND P0, PT, R0.reuse, 1.175494350822287508e-38, PT ;  /* 0x008000000000780b */ /* 0x040fe20003f0e000 */
[----:B------:R-:W-:Y:S01]  /*10e0*/  HFMA2 R15, -RZ, RZ, 1.5048828125, 33.21875 ;  /* 0x3e055027ff0f7431 */ /* 0x000fe200000001ff */
[----:B------:R-:W0:Y:S01]  /*10f0*/  LDCU UR6, c[0x0][0x3ac] ;  /* 0x00007580ff0677ac */ /* 0x000e220008000800 */
[----:B------:R-:W-:Y:S10]  /*1100*/  BSSY.RECONVERGENT B0, `(.L_x_30) ;  /* 0x0000027000007945 */ /* 0x000ff40003800200 */
[----:B------:R-:W-:-:S05]  /*1110*/  @!P0 FMUL R0, R0, 8388608 ;  /* 0x4b00000000008820 */ /* 0x000fca0000400000 */
[----:B------:R-:W-:Y:S01]  /*1120*/  IADD3 R4, PT, PT, R0, -0x3f2aaaab, RZ ;  /* 0xc0d5555500047810 */ /* 0x000fe20007ffe0ff */
[----:B0-----:R-:W-:-:S03]  /*1130*/  FMUL R13, R13, UR6 ;  /* 0x000000060d0d7c20 */ /* 0x001fc60008400000 */
[----:B------:R-:W-:Y:S01]  /*1140*/  LOP3.LUT R5, R4, 0xff800000, RZ, 0xc0, !PT ;  /* 0xff80000004057812 */ /* 0x000fe200078ec0ff */
[----:B------:R-:W0:Y:S03]  /*1150*/  MUFU.RCP R12, R13 ;  /* 0x0000000d000c7308 */ /* 0x000e260000001000 */
[-C--:B------:R-:W-:Y:S02]  /*1160*/  IADD3 R4, PT, PT, R0, -R5.reuse, RZ ;  /* 0x8000000500047210 */ /* 0x080fe40007ffe0ff */
[----:B------:R-:W-:-:S03]  /*1170*/  I2FP.F32.S32 R5, R5 ;  /* 0x0000000500057245 */ /* 0x000fc60000201400 */
[----:B------:R-:W-:Y:S01]  /*1180*/  FADD R8, R4, -1 ;  /* 0xbf80000004087421 */ /* 0x000fe20000000000 */
[----:B------:R-:W-:Y:S02]  /*1190*/  FSEL R4, RZ, -23, P0 ;  /* 0xc1b80000ff047808 */ /* 0x000fe40000000000 */
[----:B------:R-:W-:Y:S01]  /*11a0*/  ISETP.GT.U32.AND P0, PT, R0, 0x7f7fffff, PT ;  /* 0x7f7fffff0000780c */ /* 0x000fe20003f04070 */
[C---:B------:R-:W-:Y:S02]  /*11b0*/  FFMA R15, R8.reuse, -R15, 0.14084610342979431152 ;  /* 0x3e1039f6080f7423 */ /* 0x040fe4000000080f */
        /* <DEDUP_REMOVED lines=14> */
[----:B0-----:R-:W-:-:S03]  /*12a0*/  FFMA R5, -R13, R12, 1 ;  /* 0x3f8000000d057423 */ /* 0x001fc6000000010c */
[----:B------:R-:W-:Y:S01]  /*12b0*/  FSEL R0, R4, -INF , P0 ;  /* 0xff80000004007808 */ /* 0x000fe20000000000 */
[----:B------:R-:W-:-:S04]  /*12c0*/  FFMA R5, R12, R5, R12 ;  /* 0x000000050c057223 */ /* 0x000fc8000000000c */
[----:B------:R-:W-:-:S04]  /*12d0*/  FFMA R0, R9, R11, R0 ;  /* 0x0000000b09007223 */ /* 0x000fc80000000000 */
        /* <DEDUP_REMOVED lines=9> */
.L_x_31:
[----:B------:R-:W-:Y:S05]  /*1370*/  BSYNC.RECONVERGENT B0 ;  /* 0x0000000000007941 */ /* 0x000fea0003800200 */
.L_x_30:
        /* <DEDUP_REMOVED lines=12> */
.L_x_33:
[----:B------:R-:W0:Y:S02]  /*1440*/  MUFU.RCP R0, R15 ;  /* 0x0000000f00007308 */ /* 0x000e240000001000 */
[----:B0-----:R-:W-:-:S04]  /*1450*/  FFMA R4, R15, R0, -1 ;  /* 0xbf8000000f047423 */ /* 0x001fc80000000000 */
[----:B------:R-:W-:-:S04]  /*1460*/  FADD.FTZ R5, -R4, -RZ ;  /* 0x800000ff04057221 */ /* 0x000fc80000010100 */
[----:B------:R-:W-:-:S07]  /*1470*/  FFMA R0, R0, R5, R0 ;  /* 0x0000000500007223 */ /* 0x000fce0000000000 */
.L_x_34:
[----:B------:R-:W-:Y:S05]  /*1480*/  BSYNC.RECONVERGENT B0 ;  /* 0x0000000000007941 */ /* 0x000fea0003800200 */
.L_x_32:
        /* <DEDUP_REMOVED lines=33> */
.L_x_36:
[----:B------:R-:W0:Y:S02]  /*16a0*/  MUFU.RCP R0, R17 ;  /* 0x0000001100007308 */ /* 0x000e240000001000 */
[----:B0-----:R-:W-:-:S04]  /*16b0*/  FFMA R4, R17, R0, -1 ;  /* 0xbf80000011047423 */ /* 0x001fc80000000000 */
[----:B------:R-:W-:-:S04]  /*16c0*/  FADD.FTZ R5, -R4, -RZ ;  /* 0x800000ff04057221 */ /* 0x000fc80000010100 */
[----:B------:R-:W-:-:S07]  /*16d0*/  FFMA R0, R0, R5, R0 ;  /* 0x0000000500007223 */ /* 0x000fce0000000000 */
.L_x_37:
[----:B------:R-:W-:Y:S05]  /*16e0*/  BSYNC.RECONVERGENT B0 ;  /* 0x0000000000007941 */ /* 0x000fea0003800200 */
.L_x_35:
[----:B------:R-:W0:Y:S01]  /*16f0*/  LDCU UR6, c[0x0][0x3a8] ;  /* 0x00007500ff0677ac */ /* 0x000e220008000800 */
[C---:B------:R-:W-:Y:S01]  /*1700*/  FMUL R4, R11.reuse, -0.5 ;  /* 0xbf0000000b047820 */ /* 0x040fe20000400000 */
[----:B------:R-:W-:Y:S01]  /*1710*/  HFMA2 R16, -RZ, RZ, 3.7421875, 0 ;  /* 0x437c0000ff107431 */ /* 0x000fe200000001ff */
[----:B------:R-:W-:Y:S02]  /*1720*/  MOV R14, 0x3bbb989d ;  /* 0x3bbb989d000e7802 */ /* 0x000fe40000000f00 */
[----:B------:R-:W-:Y:S01]  /*1730*/  FMUL R4, R11, R4 ;  /* 0x000000040b047220 */ /* 0x000fe20000400000 */
[----:B------:R-:W-:-:S03]  /*1740*/  FSETP.GT.AND P0, PT, R8, R13, PT ;  /* 0x0000000d0800720b */ /* 0x000fc60003f04000 */
[----:B------:R-:W-:-:S04]  /*1750*/  FFMA.SAT R5, R4, R14, 0.5 ;  /* 0x3f00000004057423 */ /* 0x000fc8000000200e */
[----:B------:R-:W-:Y:S01]  /*1760*/  FFMA.RM R5, R5, R16, 12582913 ;  /* 0x4b40000105057423 */ /* 0x000fe20000004010 */
[----:B0-----:R-:W-:-:S03]  /*1770*/  FMUL R15, R9, -UR6 ;  /* 0x80000006090f7c20 */ /* 0x001fc60008400000 */
[----:B------:R-:W-:Y:S01]  /*1780*/  FADD R9, R5, -12583039 ;  /* 0xcb40007f05097421 */ /* 0x000fe20000000000 */
[----:B------:R-:W-:-:S03]  /*1790*/  FFMA.SAT R11, R15, R14, 0.5 ;  /* 0x3f0000000f0b7423 */ /* 0x000fc6000000200e */
[----:B------:R-:W-:Y:S01]  /*17a0*/  FFMA R9, R4, 1.4426950216293334961, -R9 ;  /* 0x3fb8aa3b04097823 */ /* 0x000fe20000000809 */
[----:B------:R-:W-:-:S03]  /*17b0*/  FFMA.RM R11, R11, R16, 12582913 ;  /* 0x4b4000010b0b7423 */ /* 0x000fc60000004010 */
[----:B------:R-:W-:Y:S01]  /*17c0*/  FFMA R14, R4, 1.925963033500011079e-08, R9 ;  /* 0x32a57060040e7823 */ /* 0x000fe20000000009 */
[----:B------:R-:W-:Y:S01]  /*17d0*/  MOV R9, 0x3faa466f ;  /* 0x3faa466f00097802 */ /* 0x000fe20000000f00 */
[C---:B------:R-:W-:Y:S01]  /*17e0*/  FADD R16, R11.reuse, -12583039 ;  /* 0xcb40007f0b107421 */ /* 0x040fe20000000000 */
[----:B------:R-:W-:-:S03]  /*17f0*/  SHF.L.U32 R11, R11, 0x17, RZ ;  /* 0x000000170b0b7819 */ /* 0x000fc600000006ff */
[----:B------:R-:W0:Y:S01]  /*1800*/  MUFU.EX2 R14, R14 ;  /* 0x0000000e000e7308 */ /* 0x000e220000000800 */
[----:B------:R-:W-:Y:S01]  /*1810*/  FFMA R16, R15, 1.4426950216293334961, -R16 ;  /* 0x3fb8aa3b0f107823 */ /* 0x000fe20000000810 */
[----:B------:R-:W-:-:S03]  /*1820*/  FFMA R9, R0, R9, -1.8212559223175048828 ;  /* 0xbfe91eea00097423 */ /* 0x000fc60000000009 */
[----:B------:R-:W-:Y:S01]  /*1830*/  FFMA R16, R15, 1.925963033500011079e-08, R16 ;  /* 0x32a570600f107823 */ /* 0x000fe20000000010 */
[-C--:B------:R-:W-:Y:S01]  /*1840*/  FFMA R9, R9, R0.reuse, 1.7814779281616210938 ;  /* 0x3fe4077809097423 */ /* 0x080fe20000000000 */
[----:B------:R-:W-:Y:S02]  /*1850*/  SHF.L.U32 R15, R5, 0x17, RZ ;  /* 0x00000017050f7819 */ /* 0x000fe400000006ff */
[----:B------:R-:W1:Y:S01]  /*1860*/  LDC.64 R4, c[0x0][0x388] ;  /* 0x0000e200ff047b82 */ /* 0x000e620000000a00 */
[-C--:B------:R-:W-:Y:S01]  /*1870*/  FFMA R17, R9, R0.reuse, -0.35656377673149108887 ;  /* 0xbeb68f8709117423 */ /* 0x080fe20000000000 */
[----:B------:R-:W2:Y:S03]  /*1880*/  MUFU.EX2 R16, R16 ;  /* 0x0000001000107308 */ /* 0x000ea60000000800 */
[----:B------:R-:W-:-:S03]  /*1890*/  FFMA R17, R17, R0, 0.31938153505325317383 ;  /* 0x3ea385fa11117423 */ /* 0x000fc60000000000 */
[----:B------:R-:W3:Y:S01]  /*18a0*/  LDC.64 R8, c[0x0][0x380] ;  /* 0x0000e000ff087b82 */ /* 0x000ee20000000a00 */
[----:B0-----:R-:W-:Y:S01]  /*18b0*/  FMUL R14, R15, R14 ;  /* 0x0000000e0f0e7220 */ /* 0x001fe20000400000 */
[----:B------:R-:W-:-:S03]  /*18c0*/  FMUL R17, R17, R0 ;  /* 0x0000000011117220 */ /* 0x000fc60000400000 */
[----:B------:R-:W-:-:S04]  /*18d0*/  FMUL R14, R14, 0.3989422917366027832 ;  /* 0x3ecc422a0e0e7820 */ /* 0x000fc80000400000 */
[----:B------:R-:W-:Y:S01]  /*18e0*/  FMUL R14, R14, R17 ;  /* 0x000000110e0e7220 */ /* 0x000fe20000400000 */
[----:B--2---:R-:W-:-:S03]  /*18f0*/  FMUL R16, R11, R16 ;  /* 0x000000100b107220 */ /* 0x004fc60000400000 */
[----:B------:R-:W-:Y:S01]  /*1900*/  @P0 FADD R14, -R14, 1 ;  /* 0x3f8000000e0e0421 */ /* 0x000fe20000000100 */
[----:B------:R-:W-:Y:S01]  /*1910*/  FMUL R11, R7, R16 ;  /* 0x00000010070b7220 */ /* 0x000fe20000400000 */
[----:B------:R-:W-:Y:S01]  /*1920*/  FADD R16, -R12, 1 ;  /* 0x3f8000000c107421 */ /* 0x000fe20000000100 */
[----:B-1----:R-:W-:-:S04]  /*1930*/  IMAD.WIDE R4, R10, 0x8, R4 ;  /* 0x000000080a047825 */ /* 0x002fc800078e0204 */
[C---:B------:R-:W-:Y:S01]  /*1940*/  FMUL R0, R14.reuse, R11 ;  /* 0x0000000b0e007220 */ /* 0x040fe20000400000 */
[C---:B------:R-:W-:Y:S01]  /*1950*/  FMUL R16, R3.reuse, R16 ;  /* 0x0000001003107220 */ /* 0x040fe20000400000 */
[----:B------:R-:W-:Y:S02]  /*1960*/  FADD R14, -R14, 1 ;  /* 0x3f8000000e0e7421 */ /* 0x000fe40000000100 */
[----:B------:R-:W-:Y:S01]  /*1970*/  FFMA R7, R3, R12, -R0 ;  /* 0x0000000c03077223 */ /* 0x000fe20000000800 */
[----:B---3--:R-:W-:-:S04]  /*1980*/  IMAD.WIDE R8, R10, 0x8, R8 ;  /* 0x000000080a087825 */ /* 0x008fc800078e0208 */
[----:B------:R-:W-:Y:S01]  /*1990*/  FFMA R3, R11, R14, -R16 ;  /* 0x0000000e0b037223 */ /* 0x000fe20000000810 */
[----:B------:R-:W-:Y:S04]  /*19a0*/  STG.E.64 desc[UR4][R8.64], R6 ;  /* 0x0000000608007986 */ /* 0x000fe8000c101b04 */
[----:B------:R-:W-:Y:S01]  /*19b0*/  STG.E.64 desc[UR4][R4.64], R2 ;  /* 0x0000000204007986 */ /* 0x000fe2000c101b04 */
[----:B------:R-:W-:Y:S05]  /*19c0*/  EXIT ;  /* 0x000000000000794d */ /* 0x000fea0003800000 */
        .weak           $__internal_0_$__cuda_sm20_rcp_rn_f32_slowpath
        .type           $__internal_0_$__cuda_sm20_rcp_rn_f32_slowpath,@function
        .size           $__internal_0_$__cuda_sm20_rcp_rn_f32_slowpath,($__internal_1_$__cuda_sm20_sqrt_rn_f32_slowpath - $__internal_0_$__cuda_sm20_rcp_rn_f32_slowpath)
$__internal_0_$__cuda_sm20_rcp_rn_f32_slowpath:
[----:B------:R-:W-:Y:S01]  /*19d0*/  SHF.L.U32 R4, R0, 0x1, RZ ;  /* 0x0000000100047819 */ /* 0x000fe200000006ff */
[----:B------:R-:W-:Y:S03]  /*19e0*/  BSSY.RECONVERGENT B1, `(.L_x_38) ;  /* 0x0000030000017945 */ /* 0x000fe60003800200 */
[----:B------:R-:W-:-:S04]  /*19f0*/  SHF.R.U32.HI R4, RZ, 0x18, R4 ;  /* 0x00000018ff047819 */ /* 0x000fc80000011604 */
[----:B------:R-:W-:-:S13]  /*1a00*/  ISETP.NE.U32.AND P0, PT, R4, RZ, PT ;  /* 0x000000ff0400720c */ /* 0x000fda0003f05070 */
[----:B------:R-:W-:Y:S05]  /*1a10*/  @P0 BRA `(.L_x_39) ;  /* 0x0000000000280947 */ /* 0x000fea0003800000 */
[----:B------:R-:W-:-:S04]  /*1a20*/  SHF.L.U32 R4, R0, 0x1, RZ ;  /* 0x0000000100047819 */ /* 0x000fc800000006ff */
[----:B------:R-:W-:-:S13]  /*1a30*/  ISETP.NE.AND P0, PT, R4, RZ, PT ;  /* 0x000000ff0400720c */ /* 0x000fda0003f05270 */
[----:B------:R-:W-:Y:S01]  /*1a40*/  @P0 FFMA R17, R0, 1.84467440737095516160e+19, RZ ;  /* 0x5f80000000110823 */ /* 0x000fe200000000ff */
[----:B------:R-:W-:Y:S08]  /*1a50*/  @!P0 MUFU.RCP R5, R0 ;  /* 0x0000000000058308 */ /* 0x000ff00000001000 */
[----:B------:R-:W0:Y:S02]  /*1a60*/  @P0 MUFU.RCP R4, R17 ;  /* 0x0000001100040308 */ /* 0x000e240000001000 */
[----:B0-----:R-:W-:-:S04]  /*1a70*/  @P0 FFMA R18, R17, R4, -1 ;  /* 0xbf80000011120423 */ /* 0x001fc80000000004 */
[----:B------:R-:W-:-:S04]  /*1a80*/  @P0 FADD.FTZ R19, -R18, -RZ ;  /* 0x800000ff12130221 */ /* 0x000fc80000010100 */
[----:B------:R-:W-:-:S04]  /*1a90*/  @P0 FFMA R4, R4, R19, R4 ;  /* 0x0000001304040223 */ /* 0x000fc80000000004 */
[----:B------:R-:W-:Y:S01]  /*1aa0*/  @P0 FFMA R5, R4, 1.84467440737095516160e+19, RZ ;  /* 0x5f80000004050823 */ /* 0x000fe200000000ff */
[----:B------:R-:W-:Y:S06]  /*1ab0*/  BRA `(.L_x_40) ;  /* 0x0000000000887947 */ /* 0x000fec0003800000 */
.L_x_39:
[----:B------:R-:W-:-:S04]  /*1ac0*/  IADD3 R5, PT, PT, R4, -0xfd, RZ ;  /* 0xffffff0304057810 */ /* 0x000fc80007ffe0ff */
[----:B------:R-:W-:-:S13]  /*1ad0*/  ISETP.GT.U32.AND P0, PT, R5, 0x1, PT ;  /* 0x000000010500780c */ /* 0x000fda0003f04070 */
[----:B------:R-:W-:Y:S05]  /*1ae0*/  @P0 BRA `(.L_x_41) ;  /* 0x0000000000780947 */ /* 0x000fea0003800000 */
[----:B------:R-:W-:Y:S01]  /*1af0*/  LOP3.LUT R17, R0, 0x7fffff, RZ, 0xc0, !PT ;  /* 0x007fffff00117812 */ /* 0x000fe200078ec0ff */
[----:B------:R-:W-:-:S03]  /*1b00*/  HFMA2 R22, -RZ, RZ, 0, 1.78813934326171875e-07 ;  /* 0x00000003ff167431 */ /* 0x000fc600000001ff */
[----:B------:R-:W-:-:S04]  /*1b10*/  LOP3.LUT R17, R17, 0x3f800000, RZ, 0xfc, !PT ;  /* 0x3f80000011117812 */ /* 0x000fc800078efcff */
[----:B------:R-:W0:Y:S01]  /*1b20*/  MUFU.RCP R18, R17 ;  /* 0x0000001100127308 */ /* 0x000e220000001000 */
[----:B------:R-:W-:Y:S01]  /*1b30*/  SHF.L.U32 R21, R22, R5, RZ ;  /* 0x0000000516157219 */ /* 0x000fe200000006ff */
[----:B0-----:R-:W-:-:S04]  /*1b40*/  FFMA R19, R17, R18, -1 ;  /* 0xbf80000011137423 */ /* 0x001fc80000000012 */
[----:B------:R-:W-:-:S04]  /*1b50*/  FADD.FTZ R19, -R19, -RZ ;  /* 0x800000ff13137221 */ /* 0x000fc80000010100 */
[CCC-:B------:R-:W-:Y:S01]  /*1b60*/  FFMA.RM R20, R18.reuse, R19.reuse, R18.reuse ;  /* 0x0000001312147223 */ /* 0x1c0fe20000004012 */
[----:B------:R-:W-:-:S04]  /*1b70*/  FFMA.RP R19, R18, R19, R18 ;  /* 0x0000001312137223 */ /* 0x000fc80000008012 */
[C---:B------:R-:W-:Y:S02]  /*1b80*/  LOP3.LUT R18, R20.reuse, 0x7fffff, RZ, 0xc0, !PT ;  /* 0x007fffff14127812 */ /* 0x040fe400078ec0ff */
[----:B------:R-:W-:Y:S02]  /*1b90*/  FSETP.NEU.FTZ.AND P0, PT, R20, R19, PT ;  /* 0x000000131400720b */ /* 0x000fe40003f1d000 */
[----:B------:R-:W-:Y:S02]  /*1ba0*/  LOP3.LUT R18, R18, 0x800000, RZ, 0xfc, !PT ;  /* 0x0080000012127812 */ /* 0x000fe400078efcff */
[----:B------:R-:W-:Y:S02]  /*1bb0*/  SEL R19, RZ, 0xffffffff, !P0 ;  /* 0xffffffffff137807 */ /* 0x000fe40004000000 */
[----:B------:R-:W-:Y:S02]  /*1bc0*/  LOP3.LUT R20, R21, R18, RZ, 0xc0, !PT ;  /* 0x0000001215147212 */ /* 0x000fe400078ec0ff */
[----:B------:R-:W-:-:S02]  /*1bd0*/  IADD3 R19, PT, PT, -R19, RZ, RZ ;  /* 0x000000ff13137210 */ /* 0x000fc40007ffe1ff */
[-C--:B------:R-:W-:Y:S02]  /*1be0*/  SHF.R.U32.HI R20, RZ, R5.reuse, R20 ;  /* 0x00000005ff147219 */ /* 0x080fe40000011614 */
[----:B------:R-:W-:Y:S02]  /*1bf0*/  LOP3.LUT P1, RZ, R19, R5, R18, 0xf8, !PT ;  /* 0x0000000513ff7212 */ /* 0x000fe4000782f812 */
[C---:B------:R-:W-:Y:S02]  /*1c00*/  LOP3.LUT P0, RZ, R20.reuse, 0x1, RZ, 0xc0, !PT ;  /* 0x0000000114ff7812 */ /* 0x040fe4000780c0ff */
[----:B------:R-:W-:-:S04]  /*1c10*/  LOP3.LUT P2, RZ, R20, 0x2, RZ, 0xc0, !PT ;  /* 0x0000000214ff7812 */ /* 0x000fc8000784c0ff */
[----:B------:R-:W-:Y:S02]  /*1c20*/  PLOP3.LUT P0, PT, P0, P1, P2, 0xe0, 0x0 ;  /* 0x000000000000781c */ /* 0x000fe40000703c20 */
[----:B------:R-:W-:Y:S02]  /*1c30*/  LOP3.LUT P1, RZ, R0, 0x7fffff, RZ, 0xc0, !PT ;  /* 0x007fffff00ff7812 */ /* 0x000fe4000782c0ff */
[----:B------:R-:W-:-:S04]  /*1c40*/  SEL R5, RZ, 0x1, !P0 ;  /* 0x00000001ff057807 */ /* 0x000fc80004000000 */
[----:B------:R-:W-:-:S04]  /*1c50*/  IADD3 R5, PT, PT, -R5, RZ, RZ ;  /* 0x000000ff05057210 */ /* 0x000fc80007ffe1ff */
[----:B------:R-:W-:Y:S02]  /*1c60*/  ISETP.GE.AND P0, PT, R5, RZ, PT ;  /* 0x000000ff0500720c */ /* 0x000fe40003f06270 */
[----:B------:R-:W-:-:S04]  /*1c70*/  IADD3 R5, PT, PT, R4, -0xfc, RZ ;  /* 0xffffff0404057810 */ /* 0x000fc80007ffe0ff */
[----:B------:R-:W-:-:S07]  /*1c80*/  SHF.R.U32.HI R5, RZ, R5, R18 ;  /* 0x00000005ff057219 */ /* 0x000fce0000011612 */
[----:B------:R-:W-:-:S04]  /*1c90*/  @!P0 IADD3 R5, PT, PT, R5, 0x1, RZ ;  /* 0x0000000105058810 */ /* 0x000fc80007ffe0ff */
[----:B------:R-:W-:-:S04]  /*1ca0*/  @!P1 SHF.L.U32 R5, R5, 0x1, RZ ;  /* 0x0000000105059819 */ /* 0x000fc800000006ff */
[----:B------:R-:W-:Y:S01]  /*1cb0*/  LOP3.LUT R5, R5, 0x80000000, R0, 0xf8, !PT ;  /* 0x8000000005057812 */ /* 0x000fe200078ef800 */
[----:B------:R-:W-:Y:S06]  /*1cc0*/  BRA `(.L_x_40) ;  /* 0x0000000000047947 */ /* 0x000fec0003800000 */
.L_x_41:
[----:B------:R0:W1:Y:S02]  /*1cd0*/  MUFU.RCP R5, R0 ;  /* 0x0000000000057308 */ /* 0x0000640000001000 */
.L_x_40:
[----:B------:R-:W-:Y:S05]  /*1ce0*/  BSYNC.RECONVERGENT B1 ;  /* 0x0000000000017941 */ /* 0x000fea0003800200 */
.L_x_38:
[----:B01----:R-:W-:Y:S01]  /*1cf0*/  MOV R0, R5 ;  /* 0x0000000500007202 */ /* 0x003fe20000000f00 */
[----:B------:R-:W-:Y:S01]  /*1d00*/  HFMA2 R5, -RZ, RZ, 0, 0 ;  /* 0x00000000ff057431 */ /* 0x000fe200000001ff */
[----:B------:R-:W-:-:S04]  /*1d10*/  MOV R4, R16 ;  /* 0x0000001000047202 */ /* 0x000fc80000000f00 */
[----:B------:R-:W-:Y:S05]  /*1d20*/  RET.REL.NODEC R4 `(_Z15BlackScholesGPUP6float2S0_S0_S0_S0_ffi) ;  /* 0xffffffe004b47950 */ /* 0x000fea0003c3ffff */
        .weak           $__internal_1_$__cuda_sm20_sqrt_rn_f32_slowpath
        .type           $__internal_1_$__cuda_sm20_sqrt_rn_f32_slowpath,@function
        .size           $__internal_1_$__cuda_sm20_sqrt_rn_f32_slowpath,($__internal_2_$__cuda_sm3x_div_rn_noftz_f32_slowpath - $__internal_1_$__cuda_sm20_sqrt_rn_f32_slowpath)
$__internal_1_$__cuda_sm20_sqrt_rn_f32_slowpath:
[----:B------:R-:W-:-:S13]  /*1d30*/  LOP3.LUT P0, RZ, R0, 0x7fffffff, RZ, 0xc0, !PT ;  /* 0x7fffffff00ff7812 */ /* 0x000fda000780c0ff */
[----:B------:R-:W-:Y:S01]  /*1d40*/  @!P0 MOV R4, R0 ;  /* 0x0000000000048202 */ /* 0x000fe20000000f00 */
[----:B------:R-:W-:Y:S06]  /*1d50*/  @!P0 BRA `(.L_x_42) ;  /* 0x0000000000408947 */ /* 0x000fec0003800000 */
[----:B------:R-:W-:-:S13]  /*1d60*/  FSETP.GEU.FTZ.AND P0, PT, R0, RZ, PT ;  /* 0x000000ff0000720b */ /* 0x000fda0003f1e000 */
[----:B------:R-:W-:Y:S01]  /*1d70*/  @!P0 MOV R4, 0x7fffffff ;  /* 0x7fffffff00048802 */ /* 0x000fe20000000f00 */
[----:B------:R-:W-:Y:S06]  /*1d80*/  @!P0 BRA `(.L_x_42) ;  /* 0x0000000000348947 */ /* 0x000fec0003800000 */
[----:B------:R-:W-:-:S13]  /*1d90*/  FSETP.GTU.FTZ.AND P0, PT, |R0|, +INF , PT ;  /* 0x7f8000000000780b */ /* 0x000fda0003f1c200 */
[----:B------:R-:W-:Y:S01]  /*1da0*/  @P0 FADD.FTZ R4, R0, 1 ;  /* 0x3f80000000040421 */ /* 0x000fe20000010000 */
[----:B------:R-:W-:Y:S06]  /*1db0*/  @P0 BRA `(.L_x_42) ;  /* 0x0000000000280947 */ /* 0x000fec0003800000 */
[----:B------:R-:W-:-:S13]  /*1dc0*/  FSETP.NEU.FTZ.AND P0, PT, |R0|, +INF , PT ;  /* 0x7f8000000000780b */ /* 0x000fda0003f1d200 */
[----:B------:R-:W-:-:S04]  /*1dd0*/  @P0 FFMA R5, R0, 1.84467440737095516160e+19, RZ ;  /* 0x5f80000000050823 */ /* 0x000fc800000000ff */
[----:B------:R-:W0:Y:S02]  /*1de0*/  @P0 MUFU.RSQ R4, R5 ;  /* 0x0000000500040308 */ /* 0x000e240000001400 */
[----:B0-----:R-:W-:Y:S01]  /*1df0*/  @P0 FMUL.FTZ R12, R5, R4 ;  /* 0x00000004050c0220 */ /* 0x001fe20000410000 */
[----:B------:R-:W-:Y:S01]  /*1e00*/  @P0 FMUL.FTZ R14, R4, 0.5 ;  /* 0x3f000000040e0820 */ /* 0x000fe20000410000 */
[----:B------:R-:W-:Y:S02]  /*1e10*/  @!P0 MOV R4, R0 ;  /* 0x0000000000048202 */ /* 0x000fe40000000f00 */
[----:B------:R-:W-:-:S04]  /*1e20*/  @P0 FADD.FTZ R13, -R12, -RZ ;  /* 0x800000ff0c0d0221 */ /* 0x000fc80000010100 */
[----:B------:R-:W-:-:S04]  /*1e30*/  @P0 FFMA R13, R12, R13, R5 ;  /* 0x0000000d0c0d0223 */ /* 0x000fc80000000005 */
[----:B------:R-:W-:-:S04]  /*1e40*/  @P0 FFMA R13, R13, R14, R12 ;  /* 0x0000000e0d0d0223 */ /* 0x000fc8000000000c */
[----:B------:R-:W-:-:S07]  /*1e50*/  @P0 FMUL.FTZ R4, R13, 2.3283064365386962891e-10 ;  /* 0x2f8000000d040820 */ /* 0x000fce0000410000 */
.L_x_42:
[----:B------:R-:W-:Y:S01]  /*1e60*/  HFMA2 R5, -RZ, RZ, 0, 0 ;  /* 0x00000000ff057431 */ /* 0x000fe200000001ff */
[----:B------:R-:W-:Y:S02]  /*1e70*/  MOV R0, R4 ;  /* 0x0000000400007202 */ /* 0x000fe40000000f00 */
[----:B------:R-:W-:-:S04]  /*1e80*/  MOV R4, R15 ;  /* 0x0000000f00047202 */ /* 0x000fc80000000f00 */
[----:B------:R-:W-:Y:S05]  /*1e90*/  RET.REL.NODEC R4 `(_Z15BlackScholesGPUP6float2S0_S0_S0_S0_ffi) ;  /* 0xffffffe004587950 */ /* 0x000fea0003c3ffff */
        .weak           $__internal_2_$__cuda_sm3x_div_rn_noftz_f32_slowpath
        .type           $__internal_2_$__cuda_sm3x_div_rn_noftz_f32_slowpath,@function
        .size           $__internal_2_$__cuda_sm3x_div_rn_noftz_f32_slowpath,(.L_x_57 - $__internal_2_$__cuda_sm3x_div_rn_noftz_f32_slowpath)
$__internal_2_$__cuda_sm3x_div_rn_noftz_f32_slowpath:
[----:B------:R-:W-:Y:S01]  /*1ea0*/  SHF.R.U32.HI R14, RZ, 0x17, R5 ;  /* 0x00000017ff0e7819 */ /* 0x000fe20000011605 */
[----:B------:R-:W-:Y:S01]  /*1eb0*/  BSSY.RECONVERGENT B1, `(.L_x_43) ;  /* 0x0000062000017945 */ /* 0x000fe20003800200 */
[----:B------:R-:W-:Y:S02]  /*1ec0*/  SHF.R.U32.HI R15, RZ, 0x17, R0 ;  /* 0x00000017ff0f7819 */ /* 0x000fe40000011600 */
[----:B------:R-:W-:Y:S02]  /*1ed0*/  LOP3.LUT R14, R14, 0xff, RZ, 0xc0, !PT ;  /* 0x000000ff0e0e7812 */ /* 0x000fe400078ec0ff */
[----:B------:R-:W-:Y:S02]  /*1ee0*/  LOP3.LUT R19, R15, 0xff, RZ, 0xc0, !PT ;  /* 0x000000ff0f137812 */ /* 0x000fe400078ec0ff */
[----:B------:R-:W-:Y:S02]  /*1ef0*/  IADD3 R17, PT, PT, R14, -0x1, RZ ;  /* 0xffffffff0e117810 */ /* 0x000fe40007ffe0ff */
[----:B------:R-:W-:-:S02]  /*1f00*/  IADD3 R16, PT, PT, R19, -0x1, RZ ;  /* 0xffffffff13107810 */ /* 0x000fc40007ffe0ff */
[----:B------:R-:W-:-:S04]  /*1f10*/  ISETP.GT.U32.AND P0, PT, R17, 0xfd, PT ;  /* 0x000000fd1100780c */ /* 0x000fc80003f04070 */
[----:B------:R-:W-:-:S13]  /*1f20*/  ISETP.GT.U32.OR P0, PT, R16, 0xfd, P0 ;  /* 0x000000fd1000780c */ /* 0x000fda0000704470 */
[----:B------:R-:W-:Y:S01]  /*1f30*/  @!P0 MOV R15, RZ ;  /* 0x000000ff000f8202 */ /* 0x000fe20000000f00 */
[----:B------:R-:W-:Y:S06]  /*1f40*/  @!P0 BRA `(.L_x_44) ;  /* 0x00000000005c8947 */ /* 0x000fec0003800000 */
[----:B------:R-:W-:Y:S02]  /*1f50*/  FSETP.GTU.FTZ.AND P0, PT, |R0|, +INF , PT ;  /* 0x7f8000000000780b */ /* 0x000fe40003f1c200 */
[----:B------:R-:W-:-:S04]  /*1f60*/  FSETP.GTU.FTZ.AND P1, PT, |R5|, +INF , PT ;  /* 0x7f8000000500780b */ /* 0x000fc80003f3c200 */
[----:B------:R-:W-:-:S13]  /*1f70*/  PLOP3.LUT P0, PT, P0, P1, PT, 0xf8, 0x8f ;  /* 0x00000000008f781c */ /* 0x000fda0000703f70 */
[----:B------:R-:W-:Y:S05]  /*1f80*/  @P0 BRA `(.L_x_45) ;  /* 0x00000004004c0947 */ /* 0x000fea0003800000 */
[----:B------:R-:W-:-:S13]  /*1f90*/  LOP3.LUT P0, RZ, R5, 0x7fffffff, R0, 0xc8, !PT ;  /* 0x7fffffff05ff7812 */ /* 0x000fda000780c800 */
[----:B------:R-:W-:Y:S05]  /*1fa0*/  @!P0 BRA `(.L_x_46) ;  /* 0x00000004003c8947 */ /* 0x000fea0003800000 */
[C---:B------:R-:W-:Y:S02]  /*1fb0*/  FSETP.NEU.FTZ.AND P2, PT, |R0|.reuse, +INF , PT ;  /* 0x7f8000000000780b */ /* 0x040fe40003f5d200 */
[----:B------:R-:W-:Y:S02]  /*1fc0*/  FSETP.NEU.FTZ.AND P1, PT, |R5|, +INF , PT ;  /* 0x7f8000000500780b */ /* 0x000fe40003f3d200 */
[----:B------:R-:W-:-:S11]  /*1fd0*/  FSETP.NEU.FTZ.AND P0, PT, |R0|, +INF , PT ;  /* 0x7f8000000000780b */ /* 0x000fd60003f1d200 */
[----:B------:R-:W-:Y:S05]  /*1fe0*/  @!P1 BRA !P2, `(.L_x_46) ;  /* 0x00000004002c9947 */ /* 0x000fea0005000000 */
[----:B------:R-:W-:-:S04]  /*1ff0*/  LOP3.LUT P2, RZ, R0, 0x7fffffff, RZ, 0xc0, !PT ;  /* 0x7fffffff00ff7812 */ /* 0x000fc8000784c0ff */
[----:B------:R-:W-:-:S13]  /*2000*/  PLOP3.LUT P1, PT, P1, P2, PT, 0x2f, 0xf2 ;  /* 0x0000000000f2781c */ /* 0x000fda0000f24577 */
[----:B------:R-:W-:Y:S05]  /*2010*/  @P1 BRA `(.L_x_47) ;  /* 0x0000000400181947 */ /* 0x000fea0003800000 */
[----:B------:R-:W-:-:S04]  /*2020*/  LOP3.LUT P1, RZ, R5, 0x7fffffff, RZ, 0xc0, !PT ;  /* 0x7fffffff05ff7812 */ /* 0x000fc8000782c0ff */
[----:B------:R-:W-:-:S13]  /*2030*/  PLOP3.LUT P0, PT, P0, P1, PT, 0x2f, 0xf2 ;  /* 0x0000000000f2781c */ /* 0x000fda0000702577 */
[----:B------:R-:W-:Y:S05]  /*2040*/  @P0 BRA `(.L_x_48) ;  /* 0x0000000400000947 */ /* 0x000fea0003800000 */
[----:B------:R-:W-:Y:S02]  /*2050*/  ISETP.GE.AND P0, PT, R16, RZ, PT ;  /* 0x000000ff1000720c */ /* 0x000fe40003f06270 */
[----:B------:R-:W-:-:S11]  /*2060*/  ISETP.GE.AND P1, PT, R17, RZ, PT ;  /* 0x000000ff1100720c */ /* 0x000fd60003f26270 */
[----:B------:R-:W-:Y:S01]  /*2070*/  @P0 MOV R15, RZ ;  /* 0x000000ff000f0202 */ /* 0x000fe20000000f00 */
[----:B------:R-:W-:Y:S01]  /*2080*/  @!P0 FFMA R0, R0, 1.84467440737095516160e+19, RZ ;  /* 0x5f80000000008823 */ /* 0x000fe200000000ff */
[----:B------:R-:W-:Y:S01]  /*2090*/  @!P0 MOV R15, 0xffffffc0 ;  /* 0xffffffc0000f8802 */ /* 0x000fe20000000f00 */
[----:B------:R-:W-:-:S03]  /*20a0*/  @!P1 FFMA R5, R5, 1.84467440737095516160e+19, RZ ;  /* 0x5f80000005059823 */ /* 0x000fc600000000ff */
[----:B------:R-:W-:-:S07]  /*20b0*/  @!P1 IADD3 R15, PT, PT, R15, 0x40, RZ ;  /* 0x000000400f0f9810 */ /* 0x000fce0007ffe0ff */
.L_x_44:
[----:B------:R-:W-:Y:S01]  /*20c0*/  LEA R16, R14, 0xc0800000, 0x17 ;  /* 0xc08000000e107811 */ /* 0x000fe200078eb8ff */
[----:B------:R-:W-:Y:S01]  /*20d0*/  BSSY.RECONVERGENT B2, `(.L_x_49) ;  /* 0x0000036000027945 */ /* 0x000fe20003800200 */
[----:B------:R-:W-:Y:S02]  /*20e0*/  IADD3 R19, PT, PT, R19, -0x7f, RZ ;  /* 0xffffff8113137810 */ /* 0x000fe40007ffe0ff */
[----:B------:R-:W-:-:S03]  /*20f0*/  IADD3 R18, PT, PT, -R16, R5, RZ ;  /* 0x0000000510127210 */ /* 0x000fc60007ffe1ff */
[C---:B------:R-:W-:Y:S01]  /*2100*/  IMAD R0, R19.reuse, -0x800000, R0 ;  /* 0xff80000013007824 */ /* 0x040fe200078e0200 */
[----:B------:R0:W1:Y:S01]  /*2110*/  MUFU.RCP R5, R18 ;  /* 0x0000001200057308 */ /* 0x0000620000001000 */
[----:B------:R-:W-:Y:S01]  /*2120*/  FADD.FTZ R17, -R18, -RZ ;  /* 0x800000ff12117221 */ /* 0x000fe20000010100 */
[----:B0-----:R-:W-:-:S04]  /*2130*/  IADD3 R18, PT, PT, R19, 0x7f, -R14 ;  /* 0x0000007f13127810 */ /* 0x001fc80007ffe80e */
[----:B------:R-:W-:Y:S01]  /*2140*/  IADD3 R15, PT, PT, R18, R15, RZ ;  /* 0x0000000f120f7210 */ /* 0x000fe20007ffe0ff */
[----:B-1----:R-:W-:-:S04]  /*2150*/  FFMA R16, R5, R17, 1 ;  /* 0x3f80000005107423 */ /* 0x002fc80000000011 */
[----:B------:R-:W-:-:S04]  /*2160*/  FFMA R5, R5, R16, R5 ;  /* 0x0000001005057223 */ /* 0x000fc80000000005 */
[----:B------:R-:W-:-:S04]  /*2170*/  FFMA R16, R0, R5, RZ ;  /* 0x0000000500107223 */ /* 0x000fc800000000ff */
[----:B------:R-:W-:-:S04]  /*2180*/  FFMA R20, R17, R16, R0 ;  /* 0x0000001011147223 */ /* 0x000fc80000000000 */
[----:B------:R-:W-:-:S04]  /*2190*/  FFMA R16, R5, R20, R16 ;  /* 0x0000001405107223 */ /* 0x000fc80000000010 */
[----:B------:R-:W-:-:S04]  /*21a0*/  FFMA R17, R17, R16, R0 ;  /* 0x0000001011117223 */ /* 0x000fc80000000000 */
[----:B------:R-:W-:-:S05]  /*21b0*/  FFMA R0, R5, R17, R16 ;  /* 0x0000001105007223 */ /* 0x000fca0000000010 */
[----:B------:R-:W-:-:S04]  /*21c0*/  SHF.R.U32.HI R14, RZ, 0x17, R0 ;  /* 0x00000017ff0e7819 */ /* 0x000fc80000011600 */
[----:B------:R-:W-:-:S04]  /*21d0*/  LOP3.LUT R14, R14, 0xff, RZ, 0xc0, !PT ;  /* 0x000000ff0e0e7812 */ /* 0x000fc800078ec0ff */
[----:B------:R-:W-:-:S04]  /*21e0*/  IADD3 R18, PT, PT, R14, R15, RZ ;  /* 0x0000000f0e127210 */ /* 0x000fc80007ffe0ff */
[----:B------:R-:W-:-:S04]  /*21f0*/  IADD3 R14, PT, PT, R18, -0x1, RZ ;  /* 0xffffffff120e7810 */ /* 0x000fc80007ffe0ff */
[----:B------:R-:W-:-:S13]  /*2200*/  ISETP.GE.U32.AND P0, PT, R14, 0xfe, PT ;  /* 0x000000fe0e00780c */ /* 0x000fda0003f06070 */
[----:B------:R-:W-:Y:S05]  /*2210*/  @!P0 BRA `(.L_x_50) ;  /* 0x0000000000808947 */ /* 0x000fea0003800000 */
[----:B------:R-:W-:-:S13]  /*2220*/  ISETP.GT.AND P0, PT, R18, 0xfe, PT ;  /* 0x000000fe1200780c */ /* 0x000fda0003f04270 */
[----:B------:R-:W-:Y:S05]  /*2230*/  @P0 BRA `(.L_x_51) ;  /* 0x00000000006c0947 */ /* 0x000fea0003800000 */
[----:B------:R-:W-:-:S13]  /*2240*/  ISETP.GE.AND P0, PT, R18, 0x1, PT ;  /* 0x000000011200780c */ /* 0x000fda0003f06270 */
[----:B------:R-:W-:Y:S05]  /*2250*/  @P0 BRA `(.L_x_52) ;  /* 0x0000000000740947 */ /* 0x000fea0003800000 */
[----:B------:R-:W-:Y:S02]  /*2260*/  ISETP.GE.AND P0, PT, R18, -0x18, PT ;  /* 0xffffffe81200780c */ /* 0x000fe40003f06270 */
[----:B------:R-:W-:-:S11]  /*2270*/  LOP3.LUT R0, R0, 0x80000000, RZ, 0xc0, !PT ;  /* 0x8000000000007812 */ /* 0x000fd600078ec0ff */
[----:B------:R-:W-:Y:S05]  /*2280*/  @!P0 BRA `(.L_x_52) ;  /* 0x0000000000688947 */ /* 0x000fea0003800000 */
[CCC-:B------:R-:W-:Y:S01]  /*2290*/  FFMA.RZ R14, R5.reuse, R17.reuse, R16.reuse ;  /* 0x00000011050e7223 */ /* 0x1c0fe2000000c010 */
[C---:B------:R-:W-:Y:S02]  /*22a0*/  ISETP.NE.AND P2, PT, R18.reuse, RZ, PT ;  /* 0x000000ff1200720c */ /* 0x040fe40003f45270 */
[----:B------:R-:W-:Y:S02]  /*22b0*/  ISETP.NE.AND P1, PT, R18, RZ, PT ;  /* 0x000000ff1200720c */ /* 0x000fe40003f25270 */
[----:B------:R-:W-:Y:S01]  /*22c0*/  LOP3.LUT R15, R14, 0x7fffff, RZ, 0xc0, !PT ;  /* 0x007fffff0e0f7812 */ /* 0x000fe200078ec0ff */
[CCC-:B------:R-:W-:Y:S01]  /*22d0*/  FFMA.RP R14, R5.reuse, R17.reuse, R16.reuse ;  /* 0x00000011050e7223 */ /* 0x1c0fe20000008010 */
[----:B------:R-:W-:Y:S01]  /*22e0*/  FFMA.RM R5, R5, R17, R16 ;  /* 0x0000001105057223 */ /* 0x000fe20000004010 */
[----:B------:R-:W-:Y:S02]  /*22f0*/  IADD3 R16, PT, PT, R18, 0x20, RZ ;  /* 0x0000002012107810 */ /* 0x000fe40007ffe0ff */
[----:B------:R-:W-:-:S02]  /*2300*/  LOP3.LUT R15, R15, 0x800000, RZ, 0xfc, !PT ;  /* 0x008000000f0f7812 */ /* 0x000fc400078efcff */
[----:B------:R-:W-:Y:S02]  /*2310*/  IADD3 R17, PT, PT, -R18, RZ, RZ ;  /* 0x000000ff12117210 */ /* 0x000fe40007ffe1ff */
[----:B------:R-:W-:Y:S02]  /*2320*/  SHF.L.U32 R16, R15, R16, RZ ;  /* 0x000000100f107219 */ /* 0x000fe400000006ff */
[----:B------:R-:W-:Y:S02]  /*2330*/  FSETP.NEU.FTZ.AND P0, PT, R14, R5, PT ;  /* 0x000000050e00720b */ /* 0x000fe40003f1d000 */
[----:B------:R-:W-:Y:S02]  /*2340*/  SEL R14, R17, RZ, P2 ;  /* 0x000000ff110e7207 */ /* 0x000fe40001000000 */
[----:B------:R-:W-:Y:S02]  /*2350*/  ISETP.NE.AND P1, PT, R16, RZ, P1 ;  /* 0x000000ff1000720c */ /* 0x000fe40000f25270 */
[----:B------:R-:W-:-:S02]  /*2360*/  SHF.R.U32.HI R14, RZ, R14, R15 ;  /* 0x0000000eff0e7219 */ /* 0x000fc4000001160f */
[----:B------:R-:W-:Y:S02]  /*2370*/  PLOP3.LUT P0, PT, P0, P1, PT, 0xf8, 0x8f ;  /* 0x00000000008f781c */ /* 0x000fe40000703f70 */
[----:B------:R-:W-:Y:S02]  /*2380*/  SHF.R.U32.HI R16, RZ, 0x1, R14 ;  /* 0x00000001ff107819 */ /* 0x000fe4000001160e */
[----:B------:R-:W-:-:S04]  /*2390*/  SEL R5, RZ, 0x1, !P0 ;  /* 0x00000001ff057807 */ /* 0x000fc80004000000 */
[----:B------:R-:W-:-:S04]  /*23a0*/  LOP3.LUT R5, R5, 0x1, R16, 0xf8, !PT ;  /* 0x0000000105057812 */ /* 0x000fc800078ef810 */
[----:B------:R-:W-:-:S04]  /*23b0*/  LOP3.LUT R5, R5, R14, RZ, 0xc0, !PT ;  /* 0x0000000e05057212 */ /* 0x000fc800078ec0ff */
[----:B------:R-:W-:-:S04]  /*23c0*/  IADD3 R5, PT, PT, R16, R5, RZ ;  /* 0x0000000510057210 */ /* 0x000fc80007ffe0ff */
[----:B------:R-:W-:Y:S01]  /*23d0*/  LOP3.LUT R0, R5, R0, RZ, 0xfc, !PT ;  /* 0x0000000005007212 */ /* 0x000fe200078efcff */
[----:B------:R-:W-:Y:S06]  /*23e0*/  BRA `(.L_x_52) ;  /* 0x0000000000107947 */ /* 0x000fec0003800000 */
.L_x_51:
[----:B------:R-:W-:-:S04]  /*23f0*/  LOP3.LUT R0, R0, 0x80000000, RZ, 0xc0, !PT ;  /* 0x8000000000007812 */ /* 0x000fc800078ec0ff */
[----:B------:R-:W-:Y:S01]  /*2400*/  LOP3.LUT R0, R0, 0x7f800000, RZ, 0xfc, !PT ;  /* 0x7f80000000007812 */ /* 0x000fe200078efcff */
[----:B------:R-:W-:Y:S06]  /*2410*/  BRA `(.L_x_52) ;  /* 0x0000000000047947 */ /* 0x000fec0003800000 */
.L_x_50:
[----:B------:R-:W-:-:S07]  /*2420*/  LEA R0, R15, R0, 0x17 ;  /* 0x000000000f007211 */ /* 0x000fce00078eb8ff */
.L_x_52:
[----:B------:R-:W-:Y:S05]  /*2430*/  BSYNC.RECONVERGENT B2 ;  /* 0x0000000000027941 */ /* 0x000fea0003800200 */
.L_x_49:
[----:B------:R-:W-:Y:S05]  /*2440*/  BRA `(.L_x_53) ;  /* 0x0000000000207947 */ /* 0x000fea0003800000 */
.L_x_48:
[----:B------:R-:W-:-:S04]  /*2450*/  LOP3.LUT R0, R5, 0x80000000, R0, 0x48, !PT ;  /* 0x8000000005007812 */ /* 0x000fc800078e4800 */
[----:B------:R-:W-:Y:S01]  /*2460*/  LOP3.LUT R0, R0, 0x7f800000, RZ, 0xfc, !PT ;  /* 0x7f80000000007812 */ /* 0x000fe200078efcff */
[----:B------:R-:W-:Y:S06]  /*2470*/  BRA `(.L_x_53) ;  /* 0x0000000000147947 */ /* 0x000fec0003800000 */
.L_x_47:
[----:B------:R-:W-:Y:S01]  /*2480*/  LOP3.LUT R0, R5, 0x80000000, R0, 0x48, !PT ;  /* 0x8000000005007812 */ /* 0x000fe200078e4800 */
[----:B------:R-:W-:Y:S06]  /*2490*/  BRA `(.L_x_53) ;  /* 0x00000000000c7947 */ /* 0x000fec0003800000 */
.L_x_46:
[----:B------:R-:W0:Y:S01]  /*24a0*/  MUFU.RSQ R0, -QNAN ;  /* 0xffc0000000007908 */ /* 0x000e220000001400 */
[----:B------:R-:W-:Y:S05]  /*24b0*/  BRA `(.L_x_53) ;  /* 0x0000000000047947 */ /* 0x000fea0003800000 */
.L_x_45:
[----:B------:R-:W-:-:S07]  /*24c0*/  FADD.FTZ R0, R0, R5 ;  /* 0x0000000500007221 */ /* 0x000fce0000010000 */
.L_x_53:
[----:B------:R-:W-:Y:S05]  /*24d0*/  BSYNC.RECONVERGENT B1 ;  /* 0x0000000000017941 */ /* 0x000fea0003800200 */
.L_x_43:
[----:B------:R-:W-:Y:S01]  /*24e0*/  HFMA2 R15, -RZ, RZ, 0, 0 ;  /* 0x00000000ff0f7431 */ /* 0x000fe200000001ff */
[----:B------:R-:W-:-:S04]  /*24f0*/  MOV R14, R12 ;  /* 0x0000000c000e7202 */ /* 0x000fc80000000f00 */
[----:B0-----:R-:W-:Y:S05]  /*2500*/  RET.REL.NODEC R14 `(_Z15BlackScholesGPUP6float2S0_S0_S0_S0_ffi) ;  /* 0xffffffd80ebc7950 */ /* 0x001fea0003c3ffff */
.L_x_54:
[----:B------:R-:W-:-:S00]  /*2510*/  BRA `(.L_x_54) ;  /* 0xfffffffc00fc7947 */ /* 0x000fc0000383ffff */
[----:B------:R-:W-:-:S00]  /*2520*/  NOP ;  /* 0x0000000000007918 */ /* 0x000fc00000000000 */
        /* <DEDUP_REMOVED lines=13> */
.L_x_57:


//--------------------- .nv.shared.reserved.0     --------------------------
	.section	.nv.shared.reserved.0,"aw",@nobits
	.weak		__nv_reservedSMEM_offset_0_alias
	.size		__nv_reservedSMEM_offset_0_alias, 0, 64
	.other		__nv_reservedSMEM_offset_0_alias,@"STO_CUDA_RESERVED_SHARED STV_DEFAULT"
__nv_reservedSMEM_offset_0_alias:
	.zero		0
	.zero		64


//--------------------- .nv.constant0._Z15BlackScholesGPUP6float2S0_S0_S0_S0_ffi --------------------------
	.section	.nv.constant0._Z15BlackScholesGPUP6float2S0_S0_S0_S0_ffi,"a",@progbits
	.sectionflags	@""
	.align	4
.nv.constant0._Z15BlackScholesGPUP6float2S0_S0_S0_S0_ffi:
	.zero		948


//--------------------- SYMBOLS --------------------------

	.type		.nv.reservedSmem.offset0,@object
	.size		.nv.reservedSmem.offset0,0x4
